def attn_fwd(
    Q,
    K,
    V,
    Out,
    Lse,
    sm_scale,
    stride_qz,
    stride_qh,
    stride_qm,
    stride_qk,
    stride_kz,
    stride_kh,
    stride_kn,
    stride_kk,
    stride_vz,
    stride_vh,
    stride_vn,
    stride_vk,
    stride_oz,
    stride_oh,
    stride_om,
    stride_ok,
    seqlen_q,
    seqlen_k,
    BLOCK_M: tl.constexpr,
    BLOCK_N: tl.constexpr,
    HEAD_DIM: tl.constexpr,
    CAUSAL: tl.constexpr,
):
    start_m = tl.program_id(0)
    off_hz = tl.program_id(1)
    q_off = off_hz * stride_qh
    k_off = off_hz * stride_kh
    v_off = off_hz * stride_vh
    offs_m = start_m * BLOCK_M + tl.arange(0, BLOCK_M)
    offs_d = tl.arange(0, HEAD_DIM)
    offs_n = tl.arange(0, BLOCK_N)
    q_ptrs = Q + q_off + offs_m[:, None] * stride_qm + offs_d[None, :] * stride_qk
    k_ptrs = K + k_off + offs_d[:, None] * stride_kk + offs_n[None, :] * stride_kn
    v_ptrs = V + v_off + offs_n[:, None] * stride_vn + offs_d[None, :] * stride_vk
    m_i = tl.full([BLOCK_M], float("-inf"), dtype=tl.float32)
    l_i = tl.zeros([BLOCK_M], dtype=tl.float32) + 1.0
    acc = tl.zeros([BLOCK_M, HEAD_DIM], dtype=tl.float32)
    q = tl.load(q_ptrs)
    acc, l_i, m_i = _attn_fwd_inner(
        acc,
        l_i,
        m_i,
        q,
        k_ptrs,
        v_ptrs,
        sm_scale,
        stride_kn,
        stride_vn,
        start_m,
        seqlen_k,
        BLOCK_M,
        BLOCK_N,
        HEAD_DIM,
        CAUSAL,
    )
    acc = acc / l_i[:, None]
    lse = m_i + tl.math.log2(l_i) / 1.4426950408889634
    o_ptrs = (
        Out
        + off_hz * stride_oh
        + offs_m[:, None] * stride_om
        + offs_d[None, :] * stride_ok
    )
    tl.store(o_ptrs, acc.to(Out.dtype.element_ty))
    tl.store(Lse + off_hz * seqlen_q + offs_m, lse)

# config = {"BLOCK_M": 128, "BLOCK_N": 32, "HEAD_DIM": 64, "arch": "sm_90", "causal": true, "dtype": "bf16", "num_stages": 2, "num_warps": 8}
# arch = sm_90


// ===== COMPILED SASS (sm_90a) =====

	.target	sm_90a

	.elftype	@"ET_EXEC"


//--------------------- .note.nv.tkinfo           --------------------------
	.section	.note.nv.tkinfo,"",@"SHT_NOTE"
	.sectionflags	@"SHF_NOTE_NV_TKINFO"
	.tkinfo
        /*0018*/ 	.word	0x00000002
        /*0030*/ 	.string	""
        /*0030*/ 	.string	"ptxas"
        /*0030*/ 	.string	"Cuda compilation tools, release 13.0, V13.0.88"
        /*0030*/ 	.string	"Build cuda_13.0.r13.0/compiler.36424714_0"
        /*0030*/ 	.string	"-v  -suppress-debug-info  -lineinfo  -arch sm_90a "



//--------------------- .note.nv.cuinfo           --------------------------
	.section	.note.nv.cuinfo,"",@"SHT_NOTE"
	.sectionflags	@"SHF_NOTE_NV_CUINFO"
        /*0018*/ 	.short	0x0002
        /*001a*/ 	.short	0x005a
        /*001c*/ 	.short	0x0082
	.zero		2


//--------------------- .nv.info                  --------------------------
	.section	.nv.info,"",@"SHT_CUDA_INFO"
	.align	4


	//----- nvinfo : EIATTR_REGCOUNT
	.align		4
        /*0000*/ 	.byte	0x04, 0x2f
        /*0002*/ 	.short	(.L_2 - .L_1)
	.align		4
.L_1:
        /*0004*/ 	.word	index@(attn_fwd)
        /*0008*/ 	.word	0x00000080


	//----- nvinfo : EIATTR_FRAME_SIZE
	.align		4
.L_2:
        /*000c*/ 	.byte	0x04, 0x11
        /*000e*/ 	.short	(.L_4 - .L_3)
	.align		4
.L_3:
        /*0010*/ 	.word	index@(attn_fwd)
        /*0014*/ 	.word	0x00000000


	//----- nvinfo : EIATTR_MIN_STACK_SIZE
	.align		4
.L_4:
        /*0018*/ 	.byte	0x04, 0x12
        /*001a*/ 	.short	(.L_6 - .L_5)
	.align		4
.L_5:
        /*001c*/ 	.word	index@(attn_fwd)
        /*0020*/ 	.word	0x00000000
.L_6:


//--------------------- .nv.compat                --------------------------
	.section	.nv.compat,"",@"SHT_CUDA_COMPAT_INFO"
	.align	4
        /*0000*/ 	.byte	0x02, 0x09, 0x01, 0x00, 0x02, 0x02, 0x04, 0x00, 0x02, 0x05, 0x05, 0x00, 0x03, 0x07, 0x01, 0x01
        /*0010*/ 	.byte	0x02, 0x03, 0x00, 0x00, 0x02, 0x06, 0x01, 0x00, 0x04, 0x0b, 0x08, 0x00, 0x00, 0x00, 0x00, 0x00
        /*0020*/ 	.byte	0x00, 0x00, 0x00, 0x00


//--------------------- .nv.info.attn_fwd         --------------------------
	.section	.nv.info.attn_fwd,"",@"SHT_CUDA_INFO"
	.sectionflags	@""
	.align	4


	//----- nvinfo : EIATTR_CUDA_API_VERSION
	.align		4
        /*0000*/ 	.byte	0x04, 0x37
        /*0002*/ 	.short	(.L_8 - .L_7)
.L_7:
        /*0004*/ 	.word	0x00000082


	//----- nvinfo : EIATTR_KPARAM_INFO
	.align		4
.L_8:
        /*0008*/ 	.byte	0x04, 0x17
        /*000a*/ 	.short	(.L_10 - .L_9)
.L_9:
        /*000c*/ 	.word	0x00000000
        /*0010*/ 	.short	0x0019
        /*0012*/ 	.short	0x0080
        /*0014*/ 	.byte	0x00, 0xf4, 0x21, 0x00


	//----- nvinfo : EIATTR_KPARAM_INFO
	.align		4
.L_10:
        /*0018*/ 	.byte	0x04, 0x17
        /*001a*/ 	.short	(.L_12 - .L_11)
.L_11:
        /*001c*/ 	.word	0x00000000
        /*0020*/ 	.short	0x0018
        /*0022*/ 	.short	0x0078
        /*0024*/ 	.byte	0x00, 0xf4, 0x21, 0x00


	//----- nvinfo : EIATTR_KPARAM_INFO
	.align		4
.L_12:
        /*0028*/ 	.byte	0x04, 0x17
        /*002a*/ 	.short	(.L_14 - .L_13)
.L_13:
        /*002c*/ 	.word	0x00000000
        /*0030*/ 	.short	0x0017
        /*0032*/ 	.short	0x0070
        /*0034*/ 	.byte	0x00, 0xf0, 0x11, 0x00


	//----- nvinfo : EIATTR_KPARAM_INFO
	.align		4
.L_14:
        /*0038*/ 	.byte	0x04, 0x17
        /*003a*/ 	.short	(.L_16 - .L_15)
.L_15:
        /*003c*/ 	.word	0x00000000
        /*0040*/ 	.short	0x0016
        /*0042*/ 	.short	0x006c
        /*0044*/ 	.byte	0x00, 0xf0, 0x11, 0x00


	//----- nvinfo : EIATTR_KPARAM_INFO
	.align		4
.L_16:
        /*0048*/ 	.byte	0x04, 0x17
        /*004a*/ 	.short	(.L_18 - .L_17)
.L_17:
        /*004c*/ 	.word	0x00000000
        /*0050*/ 	.short	0x0015
        /*0052*/ 	.short	0x0068
        /*0054*/ 	.byte	0x00, 0xf0, 0x11, 0x00


	//----- nvinfo : EIATTR_KPARAM_INFO
	.align		4
.L_18:
        /*0058*/ 	.byte	0x04, 0x17
        /*005a*/ 	.short	(.L_20 - .L_19)
.L_19:
        /*005c*/ 	.word	0x00000000
        /*0060*/ 	.short	0x0014
        /*0062*/ 	.short	0x0064
        /*0064*/ 	.byte	0x00, 0xf0, 0x11, 0x00


	//----- nvinfo : EIATTR_KPARAM_INFO
	.align		4
.L_20:
        /*0068*/ 	.byte	0x04, 0x17
        /*006a*/ 	.short	(.L_22 - .L_21)
.L_21:
        /*006c*/ 	.word	0x00000000
        /*0070*/ 	.short	0x0013
        /*0072*/ 	.short	0x0060
        /*0074*/ 	.byte	0x00, 0xf0, 0x11, 0x00


	//----- nvinfo : EIATTR_KPARAM_INFO
	.align		4
.L_22:
        /*0078*/ 	.byte	0x04, 0x17
        /*007a*/ 	.short	(.L_24 - .L_23)
.L_23:
        /*007c*/ 	.word	0x00000000
        /*0080*/ 	.short	0x0012
        /*0082*/ 	.short	0x005c
        /*0084*/ 	.byte	0x00, 0xf0, 0x11, 0x00


	//----- nvinfo : EIATTR_KPARAM_INFO
	.align		4
.L_24:
        /*0088*/ 	.byte	0x04, 0x17
        /*008a*/ 	.short	(.L_26 - .L_25)
.L_25:
        /*008c*/ 	.word	0x00000000
        /*0090*/ 	.short	0x0011
        /*0092*/ 	.short	0x0058
        /*0094*/ 	.byte	0x00, 0xf0, 0x11, 0x00


	//----- nvinfo : EIATTR_KPARAM_INFO
	.align		4
.L_26:
        /*0098*/ 	.byte	0x04, 0x17
        /*009a*/ 	.short	(.L_28 - .L_27)
.L_27:
        /*009c*/ 	.word	0x00000000
        /*00a0*/ 	.short	0x0010
        /*00a2*/ 	.short	0x0054
        /*00a4*/ 	.byte	0x00, 0xf0, 0x11, 0x00


	//----- nvinfo : EIATTR_KPARAM_INFO
	.align		4
.L_28:
        /*00a8*/ 	.byte	0x04, 0x17
        /*00aa*/ 	.short	(.L_30 - .L_29)
.L_29:
        /*00ac*/ 	.word	0x00000000
        /*00b0*/ 	.short	0x000f
        /*00b2*/ 	.short	0x0050
        /*00b4*/ 	.byte	0x00, 0xf0, 0x11, 0x00


	//----- nvinfo : EIATTR_KPARAM_INFO
	.align		4
.L_30:
        /*00b8*/ 	.byte	0x04, 0x17
        /*00ba*/ 	.short	(.L_32 - .L_31)
.L_31:
        /*00bc*/ 	.word	0x00000000
        /*00c0*/ 	.short	0x000e
        /*00c2*/ 	.short	0x004c
        /*00c4*/ 	.byte	0x00, 0xf0, 0x11, 0x00


	//----- nvinfo : EIATTR_KPARAM_INFO
	.align		4
.L_32:
        /*00c8*/ 	.byte	0x04, 0x17
        /*00ca*/ 	.short	(.L_34 - .L_33)
.L_33:
        /*00cc*/ 	.word	0x00000000
        /*00d0*/ 	.short	0x000d
        /*00d2*/ 	.short	0x0048
        /*00d4*/ 	.byte	0x00, 0xf0, 0x11, 0x00


	//----- nvinfo : EIATTR_KPARAM_INFO
	.align		4
.L_34:
        /*00d8*/ 	.byte	0x04, 0x17
        /*00da*/ 	.short	(.L_36 - .L_35)
.L_35:
        /*00dc*/ 	.word	0x00000000
        /*00e0*/ 	.short	0x000c
        /*00e2*/ 	.short	0x0044
        /*00e4*/ 	.byte	0x00, 0xf0, 0x11, 0x00


	//----- nvinfo : EIATTR_KPARAM_INFO
	.align		4
.L_36:
        /*00e8*/ 	.byte	0x04, 0x17
        /*00ea*/ 	.short	(.L_38 - .L_37)
.L_37:
        /*00ec*/ 	.word	0x00000000
        /*00f0*/ 	.short	0x000b
        /*00f2*/ 	.short	0x0040
        /*00f4*/ 	.byte	0x00, 0xf0, 0x11, 0x00


	//----- nvinfo : EIATTR_KPARAM_INFO
	.align		4
.L_38:
        /*00f8*/ 	.byte	0x04, 0x17
        /*00fa*/ 	.short	(.L_40 - .L_39)
.L_39:
        /*00fc*/ 	.word	0x00000000
        /*0100*/ 	.short	0x000a
        /*0102*/ 	.short	0x003c
        /*0104*/ 	.byte	0x00, 0xf0, 0x11, 0x00


	//----- nvinfo : EIATTR_KPARAM_INFO
	.align		4
.L_40:
        /*0108*/ 	.byte	0x04, 0x17
        /*010a*/ 	.short	(.L_42 - .L_41)
.L_41:
        /*010c*/ 	.word	0x00000000
        /*0110*/ 	.short	0x0009
        /*0112*/ 	.short	0x0038
        /*0114*/ 	.byte	0x00, 0xf0, 0x11, 0x00


	//----- nvinfo : EIATTR_KPARAM_INFO
	.align		4
.L_42:
        /*0118*/ 	.byte	0x04, 0x17
        /*011a*/ 	.short	(.L_44 - .L_43)
.L_43:
        /*011c*/ 	.word	0x00000000
        /*0120*/ 	.short	0x0008
        /*0122*/ 	.short	0x0034
        /*0124*/ 	.byte	0x00, 0xf0, 0x11, 0x00


	//----- nvinfo : EIATTR_KPARAM_INFO
	.align		4
.L_44:
        /*0128*/ 	.byte	0x04, 0x17
        /*012a*/ 	.short	(.L_46 - .L_45)
.L_45:
        /*012c*/ 	.word	0x00000000
        /*0130*/ 	.short	0x0007
        /*0132*/ 	.short	0x0030
        /*0134*/ 	.byte	0x00, 0xf0, 0x11, 0x00


	//----- nvinfo : EIATTR_KPARAM_INFO
	.align		4
.L_46:
        /*0138*/ 	.byte	0x04, 0x17
        /*013a*/ 	.short	(.L_48 - .L_47)
.L_47:
        /*013c*/ 	.word	0x00000000
        /*0140*/ 	.short	0x0006
        /*0142*/ 	.short	0x002c
        /*0144*/ 	.byte	0x00, 0xf0, 0x11, 0x00


	//----- nvinfo : EIATTR_KPARAM_INFO
	.align		4
.L_48:
        /*0148*/ 	.byte	0x04, 0x17
        /*014a*/ 	.short	(.L_50 - .L_49)
.L_49:
        /*014c*/ 	.word	0x00000000
        /*0150*/ 	.short	0x0005
        /*0152*/ 	.short	0x0028
        /*0154*/ 	.byte	0x00, 0xf0, 0x11, 0x00


	//----- nvinfo : EIATTR_KPARAM_INFO
	.align		4
.L_50:
        /*0158*/ 	.byte	0x04, 0x17
        /*015a*/ 	.short	(.L_52 - .L_51)
.L_51:
        /*015c*/ 	.word	0x00000000
        /*0160*/ 	.short	0x0004
        /*0162*/ 	.short	0x0020
        /*0164*/ 	.byte	0x00, 0xf4, 0x21, 0x00


	//----- nvinfo : EIATTR_KPARAM_INFO
	.align		4
.L_52:
        /*0168*/ 	.byte	0x04, 0x17
        /*016a*/ 	.short	(.L_54 - .L_53)
.L_53:
        /*016c*/ 	.word	0x00000000
        /*0170*/ 	.short	0x0003
        /*0172*/ 	.short	0x0018
        /*0174*/ 	.byte	0x00, 0xf4, 0x21, 0x00


	//----- nvinfo : EIATTR_KPARAM_INFO
	.align		4
.L_54:
        /*0178*/ 	.byte	0x04, 0x17
        /*017a*/ 	.short	(.L_56 - .L_55)
.L_55:
        /*017c*/ 	.word	0x00000000
        /*0180*/ 	.short	0x0002
        /*0182*/ 	.short	0x0010
        /*0184*/ 	.byte	0x00, 0xf4, 0x21, 0x00


	//----- nvinfo : EIATTR_KPARAM_INFO
	.align		4
.L_56:
        /*0188*/ 	.byte	0x04, 0x17
        /*018a*/ 	.short	(.L_58 - .L_57)
.L_57:
        /*018c*/ 	.word	0x00000000
        /*0190*/ 	.short	0x0001
        /*0192*/ 	.short	0x0008
        /*0194*/ 	.byte	0x00, 0xf4, 0x21, 0x00


	//----- nvinfo : EIATTR_KPARAM_INFO
	.align		4
.L_58:
        /*0198*/ 	.byte	0x04, 0x17
        /*019a*/ 	.short	(.L_60 - .L_59)
.L_59:
        /*019c*/ 	.word	0x00000000
        /*01a0*/ 	.short	0x0000
        /*01a2*/ 	.short	0x0000
        /*01a4*/ 	.byte	0x00, 0xf4, 0x21, 0x00


	//----- nvinfo : EIATTR_SPARSE_MMA_MASK
	.align		4
.L_60:
        /*01a8*/ 	.byte	0x03, 0x50
        /*01aa*/ 	.short	0x0000


	//----- nvinfo : EIATTR_MAXREG_COUNT
	.align		4
        /*01ac*/ 	.byte	0x03, 0x1b
        /*01ae*/ 	.short	0x00ff


	//----- nvinfo : EIATTR_NUM_BARRIERS
	.align		4
        /*01b0*/ 	.byte	0x02, 0x4c
        /*01b2*/ 	.byte	0x01
	.zero		1


	//----- nvinfo : EIATTR_MERCURY_ISA_VERSION
	.align		4
        /*01b4*/ 	.byte	0x03, 0x5f
        /*01b6*/ 	.short	0x0101


	//----- nvinfo : EIATTR_COOP_GROUP_MASK_REGIDS
	.align		4
        /*01b8*/ 	.byte	0x04, 0x29
        /*01ba*/ 	.short	(.L_62 - .L_61)


	//   ....[0]....
.L_61:
        /*01bc*/ 	.word	0xffffffff


	//   ....[1]....
        /*01c0*/ 	.word	0xffffffff


	//   ....[2]....
        /*01c4*/ 	.word	0xffffffff


	//   ....[3]....
        /*01c8*/ 	.word	0xffffffff


	//   ....[4]....
        /*01cc*/ 	.word	0xffffffff


	//   ....[5]....
        /*01d0*/ 	.word	0xffffffff


	//   ....[6]....
        /*01d4*/ 	.word	0xffffffff


	//   ....[7]....
        /*01d8*/ 	.word	0xffffffff


	//----- nvinfo : EIATTR_COOP_GROUP_INSTR_OFFSETS
	.align		4
.L_62:
        /*01dc*/ 	.byte	0x04, 0x28
        /*01de*/ 	.short	(.L_64 - .L_63)


	//   ....[0]....
.L_63:
        /*01e0*/ 	.word	0x00001d40


	//   ....[1]....
        /*01e4*/ 	.word	0x00001f00


	//   ....[2]....
        /*01e8*/ 	.word	0x00001f40


	//   ....[3]....
        /*01ec*/ 	.word	0x00001fa0


	//   ....[4]....
        /*01f0*/ 	.word	0x00002760


	//   ....[5]....
        /*01f4*/ 	.word	0x00002770


	//   ....[6]....
        /*01f8*/ 	.word	0x000027c0


	//   ....[7]....
        /*01fc*/ 	.word	0x000027e0


	//----- nvinfo : EIATTR_EXIT_INSTR_OFFSETS
	.align		4
.L_64:
        /*0200*/ 	.byte	0x04, 0x1c
        /*0202*/ 	.short	(.L_66 - .L_65)


	//   ....[0]....
.L_65:
        /*0204*/ 	.word	0x00004280


	//   ....[1]....
        /*0208*/ 	.word	0x000042b0


	//----- nvinfo : EIATTR_REQNTID
	.align		4
.L_66:
        /*020c*/ 	.byte	0x04, 0x10
        /*020e*/ 	.short	(.L_68 - .L_67)
.L_67:
        /*0210*/ 	.word	0x00000100
        /*0214*/ 	.word	0x00000001
        /*0218*/ 	.word	0x00000001


	//----- nvinfo : EIATTR_CBANK_PARAM_SIZE
	.align		4
.L_68:
        /*021c*/ 	.byte	0x03, 0x19
        /*021e*/ 	.short	0x0088


	//----- nvinfo : EIATTR_PARAM_CBANK
	.align		4
        /*0220*/ 	.byte	0x04, 0x0a
        /*0222*/ 	.short	(.L_70 - .L_69)
	.align		4
.L_69:
        /*0224*/ 	.word	index@(.nv.constant0.attn_fwd)
        /*0228*/ 	.short	0x0210
        /*022a*/ 	.short	0x0088


	//----- nvinfo : EIATTR_SW_WAR
	.align		4
.L_70:
        /*022c*/ 	.byte	0x04, 0x36
        /*022e*/ 	.short	(.L_72 - .L_71)
.L_71:
        /*0230*/ 	.word	0x00000008
.L_72:


//--------------------- .nv.callgraph             --------------------------
	.section	.nv.callgraph,"",@"SHT_CUDA_CALLGRAPH"
	.align	4
	.sectionentsize	8
	.align		4
        /*0000*/ 	.word	0x00000000
	.align		4
        /*0004*/ 	.word	0xffffffff
	.align		4
        /*0008*/ 	.word	0x00000000
	.align		4
        /*000c*/ 	.word	0xfffffffe
	.align		4
        /*0010*/ 	.word	0x00000000
	.align		4
        /*0014*/ 	.word	0xfffffffd
	.align		4
        /*0018*/ 	.word	0x00000000
	.align		4
        /*001c*/ 	.word	0xfffffffc


//--------------------- .nv.constant4             --------------------------
	.section	.nv.constant4,"a",@progbits
	.align	8
	.align		8
.nv.constant4:
        /*0000*/ 	.dword	_$_str


//--------------------- .text.attn_fwd            --------------------------
	.section	.text.attn_fwd,"ax",@progbits
	.align	128
        .global         attn_fwd
        .type           attn_fwd,@function
        .size           attn_fwd,(.L_x_3 - attn_fwd)
        .other          attn_fwd,@"STO_CUDA_ENTRY STV_DEFAULT"
attn_fwd:
.text.attn_fwd:
[----:B------:R-:W-:Y:S01]  /*0000*/  LDC R1, c[0x0][0x28] ;  /* 0x00000a00ff017b82 */ /* 0x000fe20000000800 */
[----:B------:R-:W0:Y:S07]  /*0010*/  S2R R110, SR_CTAID.X ;  /* 0x00000000006e7919 */ /* 0x000e2e0000002500 */
[----:B------:R-:W1:Y:S01]  /*0020*/  S2UR UR16, SR_CTAID.Y ;  /* 0x00000000001079c3 */ /* 0x000e620000002600 */
[----:B------:R-:W-:Y:S01]  /*0030*/  ULDC.64 UR4, c[0x0][0x240] ;  /* 0x0000900000047ab9 */ /* 0x000fe20000000a00 */
[----:B------:R-:W-:Y:S01]  /*0040*/  ULDC.64 UR28, c[0x0][0x208] ;  /* 0x00008200001c7ab9 */ /* 0x000fe20000000a00 */
[----:B------:R-:W2:Y:S05]  /*0050*/  S2R R87, SR_TID.X ;  /* 0x0000000000577919 */ /* 0x000eaa0000002100 */
[----:B------:R-:W3:Y:S08]  /*0060*/  LDC R9, c[0x0][0x248] ;  /* 0x00009200ff097b82 */ /* 0x000ef00000000800 */
[----:B------:R-:W4:Y:S01]  /*0070*/  LDC.64 R6, c[0x0][0x210] ;  /* 0x00008400ff067b82 */ /* 0x000f220000000a00 */
[----:B-1----:R-:W-:-:S04]  /*0080*/  UIMAD UR4, UR16, UR4, URZ ;  /* 0x00000004100472a4 */ /* 0x002fc8000f8e023f */
[----:B------:R-:W-:Y:S01]  /*0090*/  USHF.L.U32 UR6, UR4, 0x1, URZ ;  /* 0x0000000104067899 */ /* 0x000fe2000800063f */
[----:B0-----:R-:W-:Y:S01]  /*00a0*/  IMAD.SHL.U32 R110, R110, 0x80, RZ ;  /* 0x000000806e6e7824 */ /* 0x001fe200078e00ff */
[----:B--2---:R-:W-:-:S04]  /*00b0*/  SHF.R.U32.HI R0, RZ, 0x7, R87 ;  /* 0x00000007ff007819 */ /* 0x004fc80000011657 */
[----:B------:R-:W-:Y:S02]  /*00c0*/  LOP3.LUT R86, R110, 0x7f, R87, 0xf8, !PT ;  /* 0x0000007f6e567812 */ /* 0x000fe400078ef857 */
[----:B------:R-:W-:-:S03]  /*00d0*/  SGXT.U32 R0, R0, 0x1 ;  /* 0x000000010000781a */ /* 0x000fc60000000000 */
[----:B------:R-:W-:Y:S01]  /*00e0*/  IMAD R2, R86, UR5, RZ ;  /* 0x0000000556027c24 */ /* 0x000fe2000f8e02ff */
[----:B------:R-:W-:Y:S01]  /*00f0*/  UIMAD.WIDE UR4, UR4, 0x2, URZ ;  /* 0x00000002040478a5 */ /* 0x000fe2000f8e023f */
[----:B---3--:R-:W-:Y:S02]  /*0100*/  IMAD R5, R0, R9, RZ ;  /* 0x0000000900057224 */ /* 0x008fe400078e02ff */
[C---:B------:R-:W-:Y:S02]  /*0110*/  IMAD.SHL.U32 R3, R2.reuse, 0x2, RZ ;  /* 0x0000000202037824 */ /* 0x040fe400078e00ff */
[----:B------:R-:W-:-:S03]  /*0120*/  IMAD.HI R2, R2, 0x2, RZ ;  /* 0x0000000202027827 */ /* 0x000fc600078e02ff */
[----:B----4-:R-:W-:Y:S01]  /*0130*/  IADD3 R4, P0, P1, R3, UR6, R6 ;  /* 0x0000000603047c10 */ /* 0x010fe2000f91e006 */
[----:B------:R-:W-:-:S03]  /*0140*/  IMAD R3, R9, 0x2, R5 ;  /* 0x0000000209037824 */ /* 0x000fc600078e0205 */
[----:B------:R-:W-:Y:S01]  /*0150*/  IADD3.X R2, R2, UR5, R7, P0, P1 ;  /* 0x0000000502027c10 */ /* 0x000fe200087e2407 */
[----:B------:R-:W-:Y:S01]  /*0160*/  IMAD R7, R9, 0x2, R3 ;  /* 0x0000000209077824 */ /* 0x000fe200078e0203 */
[-C--:B------:R-:W-:Y:S02]  /*0170*/  LEA R10, P0, R5, R4.reuse, 0x1 ;  /* 0x00000004050a7211 */ /* 0x080fe400078008ff */
[----:B------:R-:W-:Y:S01]  /*0180*/  LEA R12, P1, R3, R4, 0x1 ;  /* 0x00000004030c7211 */ /* 0x000fe200078208ff */
[----:B------:R-:W-:Y:S01]  /*0190*/  IMAD R17, R9, 0x2, R7 ;  /* 0x0000000209117824 */ /* 0x000fe200078e0207 */
[----:B------:R-:W-:Y:S02]  /*01a0*/  LEA.HI.X.SX32 R11, R5, R2, 0x1, P0 ;  /* 0x00000002050b7211 */ /* 0x000fe400000f0eff */
[----:B------:R-:W-:Y:S02]  /*01b0*/  LEA R14, P0, R7, R4, 0x1 ;  /* 0x00000004070e7211 */ /* 0x000fe400078008ff */
[----:B------:R-:W-:-:S02]  /*01c0*/  LEA.HI.X.SX32 R13, R3, R2, 0x1, P1 ;  /* 0x00000002030d7211 */ /* 0x000fc400008f0eff */
[----:B------:R-:W-:Y:S01]  /*01d0*/  LEA.HI.X.SX32 R15, R7, R2, 0x1, P0 ;  /* 0x00000002070f7211 */ /* 0x000fe200000f0eff */
[C---:B------:R-:W-:Y:S01]  /*01e0*/  IMAD R7, R9.reuse, 0x2, R17 ;  /* 0x0000000209077824 */ /* 0x040fe200078e0211 */
[----:B------:R0:W2:Y:S03]  /*01f0*/  LDG.E.U16 R3, desc[UR28][R10.64] ;  /* 0x0000001c0a037981 */ /* 0x0000a6000c1e1500 */
[----:B------:R-:W-:Y:S01]  /*0200*/  IMAD R21, R9, 0x2, R7 ;  /* 0x0000000209157824 */ /* 0x000fe200078e0207 */
[----:B------:R1:W3:Y:S01]  /*0210*/  LDG.E.U16 R5, desc[UR28][R12.64] ;  /* 0x0000001c0c057981 */ /* 0x0002e2000c1e1500 */
[-C--:B------:R-:W-:Y:S02]  /*0220*/  LEA R16, P0, R17, R4.reuse, 0x1 ;  /* 0x0000000411107211 */ /* 0x080fe400078008ff */
[----:B------:R-:W-:Y:S01]  /*0230*/  LEA R18, P1, R7, R4, 0x1 ;  /* 0x0000000407127211 */ /* 0x000fe200078208ff */
[----:B------:R4:W5:Y:S01]  /*0240*/  LDG.E.U16 R6, desc[UR28][R14.64] ;  /* 0x0000001c0e067981 */ /* 0x000962000c1e1500 */
[----:B------:R-:W-:Y:S01]  /*0250*/  LEA.HI.X.SX32 R17, R17, R2, 0x1, P0 ;  /* 0x0000000211117211 */ /* 0x000fe200000f0eff */
[----:B0-----:R-:W-:-:S04]  /*0260*/  IMAD R11, R9, 0x2, R21 ;  /* 0x00000002090b7824 */ /* 0x001fc800078e0215 */
[----:B-1----:R-:W-:Y:S01]  /*0270*/  IMAD R13, R9, 0x2, R11 ;  /* 0x00000002090d7824 */ /* 0x002fe200078e020b */
[----:B------:R-:W-:-:S03]  /*0280*/  LEA R20, P0, R21, R4, 0x1 ;  /* 0x0000000415147211 */ /* 0x000fc600078008ff */
[----:B------:R-:W-:Y:S01]  /*0290*/  IMAD R23, R9, 0x2, R13 ;  /* 0x0000000209177824 */ /* 0x000fe200078e020d */
[-C--:B------:R-:W-:Y:S02]  /*02a0*/  LEA.HI.X.SX32 R19, R7, R2.reuse, 0x1, P1 ;  /* 0x0000000207137211 */ /* 0x080fe400008f0eff */
[----:B------:R-:W-:Y:S01]  /*02b0*/  LEA.HI.X.SX32 R21, R21, R2, 0x1, P0 ;  /* 0x0000000215157211 */ /* 0x000fe200000f0eff */
[----:B------:R-:W-:Y:S01]  /*02c0*/  IMAD R25, R9, 0x2, R23 ;  /* 0x0000000209197824 */ /* 0x000fe200078e0217 */
[-C--:B------:R-:W-:Y:S01]  /*02d0*/  LEA R10, P0, R11, R4.reuse, 0x1 ;  /* 0x000000040b0a7211 */ /* 0x080fe200078008ff */
[----:B------:R0:W3:Y:S01]  /*02e0*/  LDG.E.U16 R8, desc[UR28][R18.64] ;  /* 0x0000001c12087981 */ /* 0x0000e2000c1e1500 */
[----:B----4-:R-:W-:Y:S02]  /*02f0*/  LEA R14, P1, R23, R4, 0x1 ;  /* 0x00000004170e7211 */ /* 0x010fe400078208ff */
[----:B------:R-:W-:Y:S01]  /*0300*/  LEA.HI.X.SX32 R11, R11, R2, 0x1, P0 ;  /* 0x000000020b0b7211 */ /* 0x000fe200000f0eff */
[----:B------:R1:W4:Y:S01]  /*0310*/  LDG.E.U16 R24, desc[UR28][R20.64] ;  /* 0x0000001c14187981 */ /* 0x000322000c1e1500 */
[----:B------:R-:W-:-:S03]  /*0320*/  LEA R12, P0, R13, R4, 0x1 ;  /* 0x000000040d0c7211 */ /* 0x000fc600078008ff */
[----:B------:R1:W5:Y:S01]  /*0330*/  LDG.E.U16 R7, desc[UR28][R16.64] ;  /* 0x0000001c10077981 */ /* 0x000362000c1e1500 */
[----:B0-----:R-:W-:Y:S01]  /*0340*/  IMAD R19, R9, 0x2, R25 ;  /* 0x0000000209137824 */ /* 0x001fe200078e0219 */
[-C--:B------:R-:W-:Y:S02]  /*0350*/  LEA.HI.X.SX32 R13, R13, R2.reuse, 0x1, P0 ;  /* 0x000000020d0d7211 */ /* 0x080fe400000f0eff */
[----:B------:R-:W5:Y:S01]  /*0360*/  LDG.E.U16 R26, desc[UR28][R10.64] ;  /* 0x0000001c0a1a7981 */ /* 0x000f62000c1e1500 */
[----:B-1----:R-:W-:Y:S01]  /*0370*/  IMAD R21, R9, 0x2, R19 ;  /* 0x0000000209157824 */ /* 0x002fe200078e0213 */
[----:B------:R-:W-:Y:S02]  /*0380*/  LEA.HI.X.SX32 R15, R23, R2, 0x1, P1 ;  /* 0x00000002170f7211 */ /* 0x000fe400008f0eff */
[----:B------:R-:W5:Y:S01]  /*0390*/  LDG.E.U16 R28, desc[UR28][R12.64] ;  /* 0x0000001c0c1c7981 */ /* 0x000f62000c1e1500 */
[----:B------:R-:W-:Y:S01]  /*03a0*/  LEA R16, P0, R25, R4, 0x1 ;  /* 0x0000000419107211 */ /* 0x000fe200078008ff */
[----:B------:R-:W-:-:S02]  /*03b0*/  IMAD R23, R9, 0x2, R21 ;  /* 0x0000000209177824 */ /* 0x000fc400078e0215 */
[----:B------:R0:W4:Y:S01]  /*03c0*/  LDG.E.U16 R30, desc[UR28][R14.64] ;  /* 0x0000001c0e1e7981 */ /* 0x000122000c1e1500 */
[----:B------:R-:W-:Y:S01]  /*03d0*/  LEA.HI.X.SX32 R17, R25, R2, 0x1, P0 ;  /* 0x0000000219117211 */ /* 0x000fe200000f0eff */
[----:B------:R-:W-:Y:S01]  /*03e0*/  IMAD R25, R9, 0x2, R23 ;  /* 0x0000000209197824 */ /* 0x000fe200078e0217 */
[-C--:B------:R-:W-:Y:S02]  /*03f0*/  LEA R18, P0, R19, R4.reuse, 0x1 ;  /* 0x0000000413127211 */ /* 0x080fe400078008ff */
[----:B------:R-:W-:Y:S01]  /*0400*/  LEA R20, P1, R23, R4, 0x1 ;  /* 0x0000000417147211 */ /* 0x000fe200078208ff */
[----:B------:R1:W5:Y:S01]  /*0410*/  LDG.E.U16 R32, desc[UR28][R16.64] ;  /* 0x0000001c10207981 */ /* 0x000362000c1e1500 */
[----:B------:R-:W-:Y:S01]  /*0420*/  LEA.HI.X.SX32 R19, R19, R2, 0x1, P0 ;  /* 0x0000000213137211 */ /* 0x000fe200000f0eff */
[----:B0-----:R-:W-:Y:S01]  /*0430*/  IMAD R15, R9, 0x2, R25 ;  /* 0x00000002090f7824 */ /* 0x001fe200078e0219 */
[----:B------:R-:W-:-:S03]  /*0440*/  LEA R10, P0, R21, R4, 0x1 ;  /* 0x00000004150a7211 */ /* 0x000fc600078008ff */
[----:B------:R0:W5:Y:S01]  /*0450*/  LDG.E.U16 R33, desc[UR28][R18.64] ;  /* 0x0000001c12217981 */ /* 0x000162000c1e1500 */
[-C--:B------:R-:W-:Y:S01]  /*0460*/  LEA.HI.X.SX32 R11, R21, R2.reuse, 0x1, P0 ;  /* 0x00000002150b7211 */ /* 0x080fe200000f0eff */
[----:B-1----:R-:W-:Y:S01]  /*0470*/  IMAD R17, R9, 0x2, R15 ;  /* 0x0000000209117824 */ /* 0x002fe200078e020f */
[----:B------:R-:W-:Y:S02]  /*0480*/  LEA.HI.X.SX32 R21, R23, R2, 0x1, P1 ;  /* 0x0000000217157211 */ /* 0x000fe400008f0eff */
[----:B------:R-:W-:Y:S01]  /*0490*/  LEA R12, P0, R25, R4, 0x1 ;  /* 0x00000004190c7211 */ /* 0x000fe200078008ff */
[----:B------:R-:W-:Y:S01]  /*04a0*/  IMAD R23, R9, 0x2, R17 ;  /* 0x0000000209177824 */ /* 0x000fe200078e0211 */
[----:B------:R-:W5:Y:S02]  /*04b0*/  LDG.E.U16 R34, desc[UR28][R10.64] ;  /* 0x0000001c0a227981 */ /* 0x000f64000c1e1500 */
[----:B------:R-:W-:Y:S01]  /*04c0*/  LEA.HI.X.SX32 R13, R25, R2, 0x1, P0 ;  /* 0x00000002190d7211 */ /* 0x000fe200000f0eff */
[----:B------:R-:W-:Y:S01]  /*04d0*/  IMAD R25, R9, 0x2, R23 ;  /* 0x0000000209197824 */ /* 0x000fe200078e0217 */
[----:B------:R-:W-:Y:S01]  /*04e0*/  LEA R14, P0, R15, R4, 0x1 ;  /* 0x000000040f0e7211 */ /* 0x000fe200078008ff */
[----:B------:R1:W5:Y:S02]  /*04f0*/  LDG.E.U16 R35, desc[UR28][R20.64] ;  /* 0x0000001c14237981 */ /* 0x000364000c1e1500 */
[----:B------:R-:W-:Y:S01]  /*0500*/  IMAD R27, R9, 0x2, R25 ;  /* 0x00000002091b7824 */ /* 0x000fe200078e0219 */
[----:B------:R-:W-:Y:S01]  /*0510*/  LEA.HI.X.SX32 R15, R15, R2, 0x1, P0 ;  /* 0x000000020f0f7211 */ /* 0x000fe200000f0eff */
[----:B------:R1:W5:Y:S01]  /*0520*/  LDG.E.U16 R36, desc[UR28][R12.64] ;  /* 0x0000001c0c247981 */ /* 0x000362000c1e1500 */
[-C--:B------:R-:W-:Y:S01]  /*0530*/  LEA R16, P0, R17, R4.reuse, 0x1 ;  /* 0x0000000411107211 */ /* 0x080fe200078008ff */
[----:B------:R-:W-:Y:S01]  /*0540*/  IMAD R29, R9, 0x2, R27 ;  /* 0x00000002091d7824 */ /* 0x000fe200078e021b */
[----:B0-----:R-:W-:Y:S01]  /*0550*/  LEA R18, P1, R23, R4, 0x1 ;  /* 0x0000000417127211 */ /* 0x001fe200078208ff */
[----:B------:R0:W5:Y:S01]  /*0560*/  LDG.E.U16 R37, desc[UR28][R14.64] ;  /* 0x0000001c0e257981 */ /* 0x000162000c1e1500 */
[----:B------:R-:W-:Y:S01]  /*0570*/  LEA.HI.X.SX32 R17, R17, R2, 0x1, P0 ;  /* 0x0000000211117211 */ /* 0x000fe200000f0eff */
[----:B-1----:R-:W-:Y:S01]  /*0580*/  IMAD R21, R9, 0x2, R29 ;  /* 0x0000000209157824 */ /* 0x002fe200078e021d */
[----:B------:R-:W-:-:S02]  /*0590*/  LEA R10, P0, R25, R4, 0x1 ;  /* 0x00000004190a7211 */ /* 0x000fc400078008ff */
[-C--:B------:R-:W-:Y:S01]  /*05a0*/  LEA.HI.X.SX32 R19, R23, R2.reuse, 0x1, P1 ;  /* 0x0000000217137211 */ /* 0x080fe200008f0eff */
[----:B------:R-:W-:Y:S01]  /*05b0*/  IMAD R23, R9, 0x2, R21 ;  /* 0x0000000209177824 */ /* 0x000fe200078e0215 */
[----:B------:R-:W-:Y:S01]  /*05c0*/  LEA.HI.X.SX32 R11, R25, R2, 0x1, P0 ;  /* 0x00000002190b7211 */ /* 0x000fe200000f0eff */
[----:B------:R-:W5:Y:S01]  /*05d0*/  LDG.E.U16 R38, desc[UR28][R16.64] ;  /* 0x0000001c10267981 */ /* 0x000f62000c1e1500 */
[----:B------:R-:W-:Y:S01]  /*05e0*/  LEA R12, P0, R27, R4, 0x1 ;  /* 0x000000041b0c7211 */ /* 0x000fe200078008ff */
[----:B------:R-:W-:Y:S02]  /*05f0*/  IMAD R25, R9, 0x2, R23 ;  /* 0x0000000209197824 */ /* 0x000fe400078e0217 */
[----:B------:R1:W5:Y:S01]  /*0600*/  LDG.E.U16 R39, desc[UR28][R18.64] ;  /* 0x0000001c12277981 */ /* 0x000362000c1e1500 */
[----:B------:R-:W-:Y:S01]  /*0610*/  LEA.HI.X.SX32 R13, R27, R2, 0x1, P0 ;  /* 0x000000021b0d7211 */ /* 0x000fe200000f0eff */
[----:B------:R-:W-:Y:S01]  /*0620*/  IMAD R27, R9, 0x2, R25 ;  /* 0x00000002091b7824 */ /* 0x000fe200078e0219 */
[C---:B0-----:R-:W-:Y:S01]  /*0630*/  LEA R14, P0, R23.reuse, R4, 0x1 ;  /* 0x00000004170e7211 */ /* 0x041fe200078008ff */
[----:B------:R0:W5:Y:S03]  /*0640*/  LDG.E.U16 R40, desc[UR28][R10.64] ;  /* 0x0000001c0a287981 */ /* 0x000166000c1e1500 */
[----:B------:R-:W-:Y:S01]  /*0650*/  LEA.HI.X.SX32 R15, R23, R2, 0x1, P0 ;  /* 0x00000002170f7211 */ /* 0x000fe200000f0eff */
[----:B------:R0:W5:Y:S01]  /*0660*/  LDG.E.U16 R41, desc[UR28][R12.64] ;  /* 0x0000001c0c297981 */ /* 0x000162000c1e1500 */
[----:B-1----:R-:W-:Y:S01]  /*0670*/  IMAD R19, R9, 0x2, R27 ;  /* 0x0000000209137824 */ /* 0x002fe200078e021b */
[----:B------:R-:W-:-:S02]  /*0680*/  LEA R20, P1, R21, R4, 0x1 ;  /* 0x0000000415147211 */ /* 0x000fc400078208ff */
[----:B------:R-:W5:Y:S01]  /*0690*/  LDG.E.U16 R43, desc[UR28][R14.64] ;  /* 0x0000001c0e2b7981 */ /* 0x000f62000c1e1500 */
[----:B------:R-:W-:Y:S01]  /*06a0*/  IMAD R23, R9, 0x2, R19 ;  /* 0x0000000209177824 */ /* 0x000fe200078e0213 */
[----:B------:R-:W-:-:S03]  /*06b0*/  LEA R16, P0, R25, R4, 0x1 ;  /* 0x0000000419107211 */ /* 0x000fc600078008ff */
[----:B0-----:R-:W-:Y:S01]  /*06c0*/  IMAD R11, R9, 0x2, R23 ;  /* 0x00000002090b7824 */ /* 0x001fe200078e0217 */
[-C--:B------:R-:W-:Y:S02]  /*06d0*/  LEA.HI.X.SX32 R21, R21, R2.reuse, 0x1, P1 ;  /* 0x0000000215157211 */ /* 0x080fe400008f0eff */
[----:B------:R-:W-:Y:S01]  /*06e0*/  LEA.HI.X.SX32 R17, R25, R2, 0x1, P0 ;  /* 0x0000000219117211 */ /* 0x000fe200000f0eff */
[----:B------:R-:W-:Y:S01]  /*06f0*/  IMAD R25, R9, 0x2, R11 ;  /* 0x0000000209197824 */ /* 0x000fe200078e020b */
[-C--:B------:R-:W-:Y:S01]  /*0700*/  LEA R18, P1, R19, R4.reuse, 0x1 ;  /* 0x0000000413127211 */ /* 0x080fe200078208ff */
[----:B------:R0:W5:Y:S01]  /*0710*/  LDG.E.U16 R42, desc[UR28][R20.64] ;  /* 0x0000001c142a7981 */ /* 0x000162000c1e1500 */
[----:B------:R-:W-:Y:S02]  /*0720*/  LEA R12, P0, R23, R4, 0x1 ;  /* 0x00000004170c7211 */ /* 0x000fe400078008ff */
[-C--:B------:R-:W-:Y:S01]  /*0730*/  LEA.HI.X.SX32 R19, R19, R2.reuse, 0x1, P1 ;  /* 0x0000000213137211 */ /* 0x080fe200008f0eff */
[----:B------:R1:W5:Y:S01]  /*0740*/  LDG.E.U16 R44, desc[UR28][R16.64] ;  /* 0x0000001c102c7981 */ /* 0x000362000c1e1500 */
[----:B------:R-:W-:-:S03]  /*0750*/  LEA.HI.X.SX32 R13, R23, R2, 0x1, P0 ;  /* 0x00000002170d7211 */ /* 0x000fc600000f0eff */
[----:B------:R1:W5:Y:S01]  /*0760*/  LDG.E.U16 R45, desc[UR28][R18.64] ;  /* 0x0000001c122d7981 */ /* 0x000362000c1e1500 */
[----:B0-----:R-:W-:Y:S01]  /*0770*/  IMAD R21, R9, 0x2, R25 ;  /* 0x0000000209157824 */ /* 0x001fe200078e0219 */
[-C--:B------:R-:W-:Y:S02]  /*0780*/  LEA R20, P0, R11, R4.reuse, 0x1 ;  /* 0x000000040b147211 */ /* 0x080fe400078008ff */
[----:B------:R0:W5:Y:S02]  /*0790*/  LDG.E.U16 R46, desc[UR28][R12.64] ;  /* 0x0000001c0c2e7981 */ /* 0x000164000c1e1500 */
[----:B------:R-:W-:Y:S01]  /*07a0*/  LEA R22, P1, R21, R4, 0x1 ;  /* 0x0000000415167211 */ /* 0x000fe200078208ff */
[----:B------:R-:W-:-:S03]  /*07b0*/  IMAD R31, R9, 0x2, R21 ;  /* 0x00000002091f7824 */ /* 0x000fc600078e0215 */
[-C--:B------:R-:W-:Y:S02]  /*07c0*/  LEA.HI.X.SX32 R23, R21, R2.reuse, 0x1, P1 ;  /* 0x0000000215177211 */ /* 0x080fe400008f0eff */
[----:B------:R-:W-:Y:S01]  /*07d0*/  LEA.HI.X.SX32 R21, R11, R2, 0x1, P0 ;  /* 0x000000020b157211 */ /* 0x000fe200000f0eff */
[----:B------:R-:W-:Y:S01]  /*07e0*/  IMAD R11, R9, 0x2, R31 ;  /* 0x00000002090b7824 */ /* 0x000fe200078e021f */
[C---:B-1----:R-:W-:Y:S01]  /*07f0*/  LEA R16, P0, R31.reuse, R4, 0x1 ;  /* 0x000000041f107211 */ /* 0x042fe200078008ff */
[----:B------:R1:W5:Y:S03]  /*0800*/  LDG.E.U16 R47, desc[UR28][R22.64] ;  /* 0x0000001c162f7981 */ /* 0x000366000c1e1500 */
[----:B------:R-:W-:Y:S01]  /*0810*/  LEA.HI.X.SX32 R17, R31, R2, 0x1, P0 ;  /* 0x000000021f117211 */ /* 0x000fe200000f0eff */
[----:B------:R-:W5:Y:S01]  /*0820*/  LDG.E.U16 R20, desc[UR28][R20.64] ;  /* 0x0000001c14147981 */ /* 0x000f62000c1e1500 */
[----:B------:R-:W-:-:S02]  /*0830*/  LEA R18, P1, R11, R4, 0x1 ;  /* 0x000000040b127211 */ /* 0x000fc400078208ff */
[----:B------:R-:W-:Y:S01]  /*0840*/  LEA R10, P0, R29, R4, 0x1 ;  /* 0x000000041d0a7211 */ /* 0x000fe200078008ff */
[----:B------:R-:W-:Y:S01]  /*0850*/  IMAD R9, R9, 0x2, R11 ;  /* 0x0000000209097824 */ /* 0x000fe200078e020b */
[-C--:B------:R-:W-:Y:S01]  /*0860*/  LEA.HI.X.SX32 R19, R11, R2.reuse, 0x1, P1 ;  /* 0x000000020b137211 */ /* 0x080fe200008f0eff */
[----:B------:R-:W5:Y:S01]  /*0870*/  LDG.E.U16 R16, desc[UR28][R16.64] ;  /* 0x0000001c10107981 */ /* 0x000f62000c1e1500 */
[----:B------:R-:W-:Y:S02]  /*0880*/  LEA.HI.X.SX32 R11, R29, R2, 0x1, P0 ;  /* 0x000000021d0b7211 */ /* 0x000fe400000f0eff */
[-C--:B0-----:R-:W-:Y:S01]  /*0890*/  LEA R12, P0, R27, R4.reuse, 0x1 ;  /* 0x000000041b0c7211 */ /* 0x081fe200078008ff */
[----:B------:R-:W5:Y:S01]  /*08a0*/  LDG.E.U16 R18, desc[UR28][R18.64] ;  /* 0x0000001c12127981 */ /* 0x000f62000c1e1500 */
[----:B------:R-:W-:Y:S02]  /*08b0*/  LEA R14, P1, R25, R4, 0x1 ;  /* 0x00000004190e7211 */ /* 0x000fe400078208ff */
[----:B------:R-:W-:Y:S01]  /*08c0*/  LEA.HI.X.SX32 R13, R27, R2, 0x1, P0 ;  /* 0x000000021b0d7211 */ /* 0x000fe200000f0eff */
[----:B------:R-:W5:Y:S01]  /*08d0*/  LDG.E.U16 R10, desc[UR28][R10.64] ;  /* 0x0000001c0a0a7981 */ /* 0x000f62000c1e1500 */
[----:B-1----:R-:W-:-:S02]  /*08e0*/  LEA R22, P0, R9, R4, 0x1 ;  /* 0x0000000409167211 */ /* 0x002fc400078008ff */
[-C--:B------:R-:W-:Y:S01]  /*08f0*/  LEA.HI.X.SX32 R15, R25, R2.reuse, 0x1, P1 ;  /* 0x00000002190f7211 */ /* 0x080fe200008f0eff */
[----:B------:R-:W5:Y:S01]  /*0900*/  LDG.E.U16 R12, desc[UR28][R12.64] ;  /* 0x0000001c0c0c7981 */ /* 0x000f62000c1e1500 */
[----:B------:R-:W-:-:S03]  /*0910*/  LEA.HI.X.SX32 R23, R9, R2, 0x1, P0 ;  /* 0x0000000209177211 */ /* 0x000fc600000f0eff */
[----:B------:R-:W5:Y:S04]  /*0920*/  LDG.E.U16 R14, desc[UR28][R14.64] ;  /* 0x0000001c0e0e7981 */ /* 0x000f68000c1e1500 */
[----:B------:R-:W5:Y:S01]  /*0930*/  LDG.E.U16 R22, desc[UR28][R22.64] ;  /* 0x0000001c16167981 */ /* 0x000f62000c1e1500 */
[----:B------:R-:W0:Y:S01]  /*0940*/  S2UR UR4, SR_CgaCtaId ;  /* 0x00000000000479c3 */ /* 0x000e220000008800 */
[----:B------:R-:W-:Y:S02]  /*0950*/  LOP3.LUT R4, R87, 0x3f, RZ, 0xc0, !PT ;  /* 0x0000003f57047812 */ /* 0x000fe400078ec0ff */
[----:B------:R-:W-:-:S03]  /*0960*/  SHF.R.S32.HI R2, RZ, 0x7, R87 ;  /* 0x00000007ff027819 */ /* 0x000fc60000011457 */
[----:B------:R-:W-:Y:S01]  /*0970*/  IMAD.SHL.U32 R9, R4, 0x2, RZ ;  /* 0x0000000204097824 */ /* 0x000fe200078e00ff */
[----:B------:R-:W-:Y:S01]  /*0980*/  SGXT R2, R2, 0x1 ;  /* 0x000000010202781a */ /* 0x000fe20000000200 */
[----:B------:R-:W-:-:S03]  /*0990*/  UMOV UR17, 0x400 ;  /* 0x0000040000117882 */ /* 0x000fc60000000000 */
[----:B------:R-:W-:Y:S01]  /*09a0*/  LOP3.LUT R9, R9, 0x90, R2, 0x78, !PT ;  /* 0x0000009009097812 */ /* 0x000fe200078e7802 */
[----:B------:R-:W-:Y:S02]  /*09b0*/  IMAD.SHL.U32 R2, R87, 0x80, RZ ;  /* 0x0000008057027824 */ /* 0x000fe400078e00ff */
[----:B------:R-:W-:-:S03]  /*09c0*/  VIADD R114, R110, 0x80 ;  /* 0x000000806e727836 */ /* 0x000fc60000000000 */
[----:B------:R-:W-:Y:S02]  /*09d0*/  LOP3.LUT R2, R9, 0x2000, R2, 0xf8, !PT ;  /* 0x0000200009027812 */ /* 0x000fe400078ef802 */
[----:B------:R-:W-:Y:S01]  /*09e0*/  ISETP.GE.AND P0, PT, R114, 0x1, PT ;  /* 0x000000017200780c */ /* 0x000fe20003f06270 */
[----:B0-----:R-:W-:Y:S01]  /*09f0*/  ULEA UR17, UR4, UR17, 0x18 ;  /* 0x0000001104117291 */ /* 0x001fe2000f8ec03f */
[----:B------:R-:W-:Y:S01]  /*0a00*/  LOP3.LUT R9, R2, 0x20, RZ, 0x3c, !PT ;  /* 0x0000002002097812 */ /* 0x000fe200078e3cff */
[----:B------:R-:W-:Y:S01]  /*0a10*/  IMAD.MOV.U32 R65, RZ, RZ, -0x800000 ;  /* 0xff800000ff417424 */ /* 0x000fe200078e00ff */
[----:B------:R-:W-:Y:S01]  /*0a20*/  CS2R R48, SRZ ;  /* 0x0000000000307805 */ /* 0x000fe2000001ff00 */
[----:B------:R-:W-:Y:S01]  /*0a30*/  IMAD.MOV.U32 R112, RZ, RZ, 0x3f800000 ;  /* 0x3f800000ff707424 */ /* 0x000fe200078e00ff */
[----:B------:R-:W-:Y:S01]  /*0a40*/  CS2R R50, SRZ ;  /* 0x0000000000327805 */ /* 0x000fe2000001ff00 */
[----:B------:R-:W-:Y:S01]  /*0a50*/  IMAD.MOV.U32 R111, RZ, RZ, 0x3f800000 ;  /* 0x3f800000ff6f7424 */ /* 0x000fe200078e00ff */
[----:B------:R-:W-:Y:S01]  /*0a60*/  CS2R R52, SRZ ;  /* 0x0000000000347805 */ /* 0x000fe2000001ff00 */
[----:B------:R-:W-:Y:S01]  /*0a70*/  IMAD.MOV.U32 R64, RZ, RZ, -0x800000 ;  /* 0xff800000ff407424 */ /* 0x000fe200078e00ff */
[----:B------:R-:W-:-:S02]  /*0a80*/  CS2R R54, SRZ ;  /* 0x0000000000367805 */ /* 0x000fc4000001ff00 */
[C---:B------:R-:W-:Y:S01]  /*0a90*/  LOP3.LUT R88, R87.reuse, 0xff, RZ, 0xc0, !PT ;  /* 0x000000ff57587812 */ /* 0x040fe200078ec0ff */
[----:B------:R-:W-:Y:S01]  /*0aa0*/  IMAD.SHL.U32 R89, R87, 0x2, RZ ;  /* 0x0000000257597824 */ /* 0x000fe200078e00ff */
[----:B--2---:R0:W-:Y:S02]  /*0ab0*/  STS.U16 [R2+UR17], R3 ;  /* 0x0000000302007988 */ /* 0x0041e40008000411 */
[----:B0-----:R-:W-:Y:S02]  /*0ac0*/  LOP3.LUT R3, R2, 0x40, RZ, 0x3c, !PT ;  /* 0x0000004002037812 */ /* 0x001fe400078e3cff */
[----:B---3--:R-:W-:Y:S04]  /*0ad0*/  STS.U16 [R2+UR17+0x400], R8 ;  /* 0x0004000802007988 */ /* 0x008fe80008000411 */
[----:B----4-:R0:W-:Y:S02]  /*0ae0*/  STS.U16 [R2+UR17+0x800], R30 ;  /* 0x0008001e02007988 */ /* 0x0101e40008000411 */
[----:B0-----:R-:W-:-:S02]  /*0af0*/  CS2R R30, SRZ ;  /* 0x00000000001e7805 */ /* 0x001fc4000001ff00 */
[----:B-----5:R-:W-:Y:S04]  /*0b00*/  STS.U16 [R2+UR17+0xc00], R35 ;  /* 0x000c002302007988 */ /* 0x020fe80008000411 */
[----:B------:R-:W-:Y:S04]  /*0b10*/  STS.U16 [R2+UR17+0x1000], R39 ;  /* 0x0010002702007988 */ /* 0x000fe80008000411 */
[----:B------:R-:W-:Y:S04]  /*0b20*/  STS.U16 [R2+UR17+0x1400], R42 ;  /* 0x0014002a02007988 */ /* 0x000fe80008000411 */
[----:B------:R-:W-:Y:S04]  /*0b30*/  STS.U16 [R2+UR17+0x1800], R45 ;  /* 0x0018002d02007988 */ /* 0x000fe80008000411 */
[----:B------:R-:W-:Y:S04]  /*0b40*/  STS.U16 [R2+UR17+0x1c00], R47 ;  /* 0x001c002f02007988 */ /* 0x000fe80008000411 */
[----:B------:R0:W-:Y:S04]  /*0b50*/  STS.U16 [R9+UR17+0x100], R5 ;  /* 0x0001000509007988 */ /* 0x0001e80008000411 */
[----:B------:R1:W-:Y:S01]  /*0b60*/  STS.U16 [R9+UR17+0x500], R24 ;  /* 0x0005001809007988 */ /* 0x0003e20008000411 */
[----:B0-----:R-:W-:-:S03]  /*0b70*/  LOP3.LUT R5, R2, 0x60, RZ, 0x3c, !PT ;  /* 0x0000006002057812 */ /* 0x001fc600078e3cff */
[----:B------:R-:W-:Y:S04]  /*0b80*/  STS.U16 [R9+UR17+0x900], R32 ;  /* 0x0009002009007988 */ /* 0x000fe80008000411 */
[----:B------:R-:W-:Y:S04]  /*0b90*/  STS.U16 [R9+UR17+0xd00], R36 ;  /* 0x000d002409007988 */ /* 0x000fe80008000411 */
[----:B------:R-:W-:Y:S04]  /*0ba0*/  STS.U16 [R9+UR17+0x1100], R40 ;  /* 0x0011002809007988 */ /* 0x000fe80008000411 */
[----:B------:R-:W-:Y:S04]  /*0bb0*/  STS.U16 [R9+UR17+0x1500], R43 ;  /* 0x0015002b09007988 */ /* 0x000fe80008000411 */
[----:B------:R-:W-:Y:S04]  /*0bc0*/  STS.U16 [R9+UR17+0x1900], R46 ;  /* 0x0019002e09007988 */ /* 0x000fe80008000411 */
[----:B------:R-:W-:Y:S04]  /*0bd0*/  STS.U16 [R9+UR17+0x1d00], R16 ;  /* 0x001d001009007988 */ /* 0x000fe80008000411 */
[----:B------:R-:W-:Y:S04]  /*0be0*/  STS.U16 [R3+UR17+0x200], R6 ;  /* 0x0002000603007988 */ /* 0x000fe80008000411 */
[----:B------:R0:W-:Y:S04]  /*0bf0*/  STS.U16 [R3+UR17+0x600], R26 ;  /* 0x0006001a03007988 */ /* 0x0001e80008000411 */
[----:B------:R2:W-:Y:S04]  /*0c00*/  STS.U16 [R3+UR17+0xa00], R33 ;  /* 0x000a002103007988 */ /* 0x0005e80008000411 */
[----:B------:R3:W-:Y:S04]  /*0c10*/  STS.U16 [R3+UR17+0xe00], R37 ;  /* 0x000e002503007988 */ /* 0x0007e80008000411 */
[----:B------:R4:W-:Y:S04]  /*0c20*/  STS.U16 [R3+UR17+0x1200], R41 ;  /* 0x0012002903007988 */ /* 0x0009e80008000411 */
[----:B------:R-:W-:Y:S04]  /*0c30*/  STS.U16 [R3+UR17+0x1600], R44 ;  /* 0x0016002c03007988 */ /* 0x000fe80008000411 */
[----:B------:R-:W-:Y:S04]  /*0c40*/  STS.U16 [R3+UR17+0x1a00], R20 ;  /* 0x001a001403007988 */ /* 0x000fe80008000411 */
[----:B------:R-:W-:Y:S01]  /*0c50*/  STS.U16 [R3+UR17+0x1e00], R18 ;  /* 0x001e001203007988 */ /* 0x000fe20008000411 */
[----:B-1----:R-:W-:-:S03]  /*0c60*/  CS2R R24, SRZ ;  /* 0x0000000000187805 */ /* 0x002fc6000001ff00 */
[----:B------:R-:W-:Y:S01]  /*0c70*/  STS.U16 [R5+UR17+0x300], R7 ;  /* 0x0003000705007988 */ /* 0x000fe20008000411 */
[----:B0-----:R-:W-:-:S03]  /*0c80*/  CS2R R26, SRZ ;  /* 0x00000000001a7805 */ /* 0x001fc6000001ff00 */
[----:B------:R0:W-:Y:S01]  /*0c90*/  STS.U16 [R5+UR17+0x700], R28 ;  /* 0x0007001c05007988 */ /* 0x0001e20008000411 */
[----:B--2---:R-:W-:-:S03]  /*0ca0*/  CS2R R32, SRZ ;  /* 0x0000000000207805 */ /* 0x004fc6000001ff00 */
[----:B------:R1:W-:Y:S01]  /*0cb0*/  STS.U16 [R5+UR17+0xb00], R34 ;  /* 0x000b002205007988 */ /* 0x0003e20008000411 */
[----:B---3--:R-:W-:-:S03]  /*0cc0*/  CS2R R36, SRZ ;  /* 0x0000000000247805 */ /* 0x008fc6000001ff00 */
[----:B------:R2:W-:Y:S01]  /*0cd0*/  STS.U16 [R5+UR17+0xf00], R38 ;  /* 0x000f002605007988 */ /* 0x0005e20008000411 */
[----:B----4-:R-:W-:-:S03]  /*0ce0*/  CS2R R40, SRZ ;  /* 0x0000000000287805 */ /* 0x010fc6000001ff00 */
[----:B------:R3:W-:Y:S01]  /*0cf0*/  STS.U16 [R5+UR17+0x1300], R10 ;  /* 0x0013000a05007988 */ /* 0x0007e20008000411 */
[----:B0-----:R-:W-:-:S03]  /*0d00*/  CS2R R28, SRZ ;  /* 0x00000000001c7805 */ /* 0x001fc6000001ff00 */
[----:B------:R3:W-:Y:S01]  /*0d10*/  STS.U16 [R5+UR17+0x1700], R12 ;  /* 0x0017000c05007988 */ /* 0x0007e20008000411 */
[----:B-1----:R-:W-:-:S03]  /*0d20*/  CS2R R34, SRZ ;  /* 0x0000000000227805 */ /* 0x002fc6000001ff00 */
[----:B------:R3:W-:Y:S01]  /*0d30*/  STS.U16 [R5+UR17+0x1b00], R14 ;  /* 0x001b000e05007988 */ /* 0x0007e20008000411 */
[----:B--2---:R-:W-:-:S03]  /*0d40*/  CS2R R38, SRZ ;  /* 0x0000000000267805 */ /* 0x004fc6000001ff00 */
[----:B------:R3:W-:Y:S01]  /*0d50*/  STS.U16 [R5+UR17+0x1f00], R22 ;  /* 0x001f001605007988 */ /* 0x0007e20008000411 */
[----:B------:R-:W-:Y:S02]  /*0d60*/  CS2R R42, SRZ ;  /* 0x00000000002a7805 */ /* 0x000fe4000001ff00 */
[----:B------:R-:W-:Y:S02]  /*0d70*/  CS2R R44, SRZ ;  /* 0x00000000002c7805 */ /* 0x000fe4000001ff00 */
[----:B------:R-:W-:Y:S01]  /*0d80*/  CS2R R46, SRZ ;  /* 0x00000000002e7805 */ /* 0x000fe2000001ff00 */
[----:B------:R-:W-:Y:S06]  /*0d90*/  @!P0 BRA `(.L_x_0) ;  /* 0x0000001800cc8947 */ /* 0x000fec0003800000 */
[----:B------:R-:W0:Y:S01]  /*0da0*/  LDC.64 R84, c[0x0][0x250] ;  /* 0x00009400ff547b82 */ /* 0x000e220000000a00 */
[--C-:B------:R-:W-:Y:S01]  /*0db0*/  SHF.R.U32.HI R2, RZ, 0x5, R87.reuse ;  /* 0x00000005ff027819 */ /* 0x100fe20000011657 */
[----:B------:R-:W-:Y:S01]  /*0dc0*/  ULDC UR4, c[0x0][0x258] ;  /* 0x0000960000047ab9 */ /* 0x000fe20000000800 */
[C---:B------:R-:W-:Y:S01]  /*0dd0*/  LOP3.LUT R6, R87.reuse, 0x1f, RZ, 0xc0, !PT ;  /* 0x0000001f57067812 */ /* 0x040fe200078ec0ff */
[----:B------:R-:W-:Y:S01]  /*0de0*/  IMAD R4, R4, UR4, RZ ;  /* 0x0000000404047c24 */ /* 0x000fe2000f8e02ff */
[----:B------:R-:W-:Y:S01]  /*0df0*/  R2UR UR30, R2 ;  /* 0x00000000021e72ca */ /* 0x000fe200000e0000 */
[----:B------:R-:W-:Y:S01]  /*0e00*/  ULDC.64 UR4, c[0x0][0x218] ;  /* 0x0000860000047ab9 */ /* 0x000fe20000000a00 */
[----:B------:R-:W-:Y:S01]  /*0e10*/  LOP3.LUT R2, R87, 0xe0, RZ, 0xc0, !PT ;  /* 0x000000e057027812 */ /* 0x000fe200078ec0ff */
[----:B------:R-:W1:Y:S01]  /*0e20*/  LDC.64 R82, c[0x0][0x260] ;  /* 0x00009800ff527b82 */ /* 0x000e620000000a00 */
[----:B------:R-:W-:Y:S01]  /*0e30*/  IMAD.SHL.U32 R3, R4, 0x2, RZ ;  /* 0x0000000204037824 */ /* 0x000fe200078e00ff */
[--C-:B------:R-:W-:Y:S01]  /*0e40*/  SHF.R.U32.HI R8, RZ, 0x2, R87.reuse ;  /* 0x00000002ff087819 */ /* 0x100fe20000011657 */
[----:B------:R-:W-:Y:S01]  /*0e50*/  ULDC.64 UR6, c[0x0][0x220] ;  /* 0x0000880000067ab9 */ /* 0x000fe20000000a00 */
[----:B------:R-:W-:Y:S01]  /*0e60*/  SHF.R.U32.HI R7, RZ, 0x1, R2 ;  /* 0x00000001ff077819 */ /* 0x000fe20000011602 */
[----:B------:R-:W-:Y:S01]  /*0e70*/  IMAD.SHL.U32 R108, R88, 0x2, RZ ;  /* 0x00000002586c7824 */ /* 0x000fe200078e00ff */
[----:B------:R-:W-:Y:S01]  /*0e80*/  SGXT.U32 R8, R8, 0x3 ;  /* 0x000000030808781a */ /* 0x000fe20000000000 */
[----:B------:R-:W-:Y:S01]  /*0e90*/  IMAD.MOV.U32 R112, RZ, RZ, 0x3f800000 ;  /* 0x3f800000ff707424 */ /* 0x000fe200078e00ff */
[----:B------:R-:W2:Y:S01]  /*0ea0*/  LDC R30, c[0x0][0x268] ;  /* 0x00009a00ff1e7b82 */ /* 0x000ea20000000800 */
[----:B------:R-:W-:Y:S01]  /*0eb0*/  LOP3.LUT R115, R89, 0x6, RZ, 0xc0, !PT ;  /* 0x0000000659737812 */ /* 0x000fe200078ec0ff */
[----:B------:R-:W-:Y:S01]  /*0ec0*/  IMAD.MOV.U32 R109, RZ, RZ, RZ ;  /* 0x000000ffff6d7224 */ /* 0x000fe200078e00ff */
[----:B------:R-:W-:Y:S01]  /*0ed0*/  LOP3.LUT R110, R110, R7, R8, 0xfe, !PT ;  /* 0x000000076e6e7212 */ /* 0x000fe200078efe08 */
[----:B------:R-:W-:Y:S01]  /*0ee0*/  IMAD.MOV.U32 R107, RZ, RZ, RZ ;  /* 0x000000ffff6b7224 */ /* 0x000fe200078e00ff */
[----:B------:R-:W-:Y:S01]  /*0ef0*/  SHF.R.U32.HI R7, RZ, 0x5, R87 ;  /* 0x00000005ff077819 */ /* 0x000fe20000011657 */
[----:B------:R-:W-:Y:S01]  /*0f00*/  IMAD.MOV.U32 R113, RZ, RZ, -0x800000 ;  /* 0xff800000ff717424 */ /* 0x000fe200078e00ff */
[----:B------:R-:W-:Y:S01]  /*0f10*/  CS2R R32, SRZ ;  /* 0x0000000000207805 */ /* 0x000fe2000001ff00 */
[----:B0-----:R-:W-:Y:S01]  /*0f20*/  IMAD R84, R84, UR16, RZ ;  /* 0x0000001054547c24 */ /* 0x001fe2000f8e02ff */
[----:B------:R-:W-:Y:S01]  /*0f30*/  CS2R R34, SRZ ;  /* 0x0000000000227805 */ /* 0x000fe2000001ff00 */
[----:B------:R-:W-:Y:S01]  /*0f40*/  IMAD.MOV.U32 R111, RZ, RZ, 0x3f800000 ;  /* 0x3f800000ff6f7424 */ /* 0x000fe200078e00ff */
[----:B------:R-:W-:Y:S01]  /*0f50*/  CS2R R36, SRZ ;  /* 0x0000000000247805 */ /* 0x000fe2000001ff00 */
[C---:B------:R-:W-:Y:S01]  /*0f60*/  IMAD.SHL.U32 R2, R84.reuse, 0x2, RZ ;  /* 0x0000000254027824 */ /* 0x040fe200078e00ff */
[----:B------:R-:W-:Y:S01]  /*0f70*/  CS2R R38, SRZ ;  /* 0x0000000000267805 */ /* 0x000fe2000001ff00 */
[----:B------:R-:W-:Y:S01]  /*0f80*/  IMAD.HI R84, R84, 0x2, RZ ;  /* 0x0000000254547827 */ /* 0x000fe200078e02ff */
[----:B------:R-:W-:-:S02]  /*0f90*/  CS2R R40, SRZ ;  /* 0x0000000000287805 */ /* 0x000fc4000001ff00 */
[----:B------:R-:W-:Y:S02]  /*0fa0*/  CS2R R42, SRZ ;  /* 0x00000000002a7805 */ /* 0x000fe4000001ff00 */
[----:B------:R-:W-:Y:S01]  /*0fb0*/  IADD3 R17, P0, P1, R3, UR4, R2 ;  /* 0x0000000403117c10 */ /* 0x000fe2000f91e002 */
[----:B-1----:R-:W-:Y:S01]  /*0fc0*/  IMAD R82, R82, UR16, RZ ;  /* 0x0000001052527c24 */ /* 0x002fe2000f8e02ff */
[----:B------:R-:W-:Y:S01]  /*0fd0*/  CS2R R44, SRZ ;  /* 0x00000000002c7805 */ /* 0x000fe2000001ff00 */
[----:B---3--:R-:W-:Y:S01]  /*0fe0*/  IMAD R5, R6, R83, RZ ;  /* 0x0000005306057224 */ /* 0x008fe200078e02ff */
[----:B------:R-:W-:Y:S01]  /*0ff0*/  SHF.R.U32.HI R6, RZ, 0x6, R87 ;  /* 0x00000006ff067819 */ /* 0x000fe20000011657 */
[----:B------:R-:W-:Y:S01]  /*1000*/  IMAD.SHL.U32 R2, R82, 0x2, RZ ;  /* 0x0000000252027824 */ /* 0x000fe200078e00ff */
[----:B------:R-:W-:Y:S01]  /*1010*/  CS2R R46, SRZ ;  /* 0x00000000002e7805 */ /* 0x000fe2000001ff00 */
[----:B------:R-:W-:Y:S01]  /*1020*/  IMAD.SHL.U32 R3, R5, 0x2, RZ ;  /* 0x0000000205037824 */ /* 0x000fe200078e00ff */
[----:B------:R-:W-:Y:S01]  /*1030*/  SGXT.U32 R6, R6, 0x2 ;  /* 0x000000020606781a */ /* 0x000fe20000000000 */
[----:B------:R-:W-:Y:S01]  /*1040*/  IMAD.HI R82, R82, 0x2, RZ ;  /* 0x0000000252527827 */ /* 0x000fe200078e02ff */
[----:B------:R-:W-:-:S02]  /*1050*/  CS2R R48, SRZ ;  /* 0x0000000000307805 */ /* 0x000fc4000001ff00 */
[----:B------:R-:W-:Y:S02]  /*1060*/  CS2R R50, SRZ ;  /* 0x0000000000327805 */ /* 0x000fe4000001ff00 */
[----:B------:R-:W-:Y:S01]  /*1070*/  IADD3 R28, P2, P3, R3, UR6, R2 ;  /* 0x00000006031c7c10 */ /* 0x000fe2000fb5e002 */
[----:B------:R-:W-:Y:S01]  /*1080*/  IMAD R6, R6, R85, RZ ;  /* 0x0000005506067224 */ /* 0x000fe200078e02ff */
[----:B------:R-:W-:Y:S01]  /*1090*/  LOP3.LUT R3, R87, 0xc0, RZ, 0xc0, !PT ;  /* 0x000000c057037812 */ /* 0x000fe200078ec0ff */
[----:B------:R-:W-:Y:S01]  /*10a0*/  IMAD.HI R5, R5, 0x2, RZ ;  /* 0x0000000205057827 */ /* 0x000fe200078e02ff */
[----:B------:R-:W-:Y:S01]  /*10b0*/  SGXT.U32 R2, R7, 0x3 ;  /* 0x000000030702781a */ /* 0x000fe20000000000 */
[----:B------:R-:W-:Y:S01]  /*10c0*/  UIADD3 UR6, UR17, 0x4000, URZ ;  /* 0x0000400011067890 */ /* 0x000fe2000fffe03f */
[----:B------:R-:W-:Y:S01]  /*10d0*/  SHF.R.U32.HI R9, RZ, 0x2, R3 ;  /* 0x00000002ff097819 */ /* 0x000fe20000011603 */
[----:B------:R-:W-:Y:S01]  /*10e0*/  IMAD.HI R3, R4, 0x2, RZ ;  /* 0x0000000204037827 */ /* 0x000fe200078e02ff */
[----:B------:R-:W-:Y:S01]  /*10f0*/  IADD3.X R82, R5, UR7, R82, P2, P3 ;  /* 0x0000000705527c10 */ /* 0x000fe200097e6452 */
[----:B------:R-:W-:Y:S01]  /*1100*/  USHF.R.U32.HI UR6, URZ, 0x4, UR6 ;  /* 0x000000043f067899 */ /* 0x000fe20008011606 */
[----:B------:R-:W-:Y:S01]  /*1110*/  LOP3.LUT R108, R108, R9, RZ, 0x3c, !PT ;  /* 0x000000096c6c7212 */ /* 0x000fe200078e3cff */
[----:B------:R-:W-:Y:S01]  /*1120*/  IMAD R4, R85, 0x4, R6 ;  /* 0x0000000455047824 */ /* 0x000fe200078e0206 */
[----:B------:R-:W-:Y:S01]  /*1130*/  IADD3.X R11, R3, UR5, R84, P0, P1 ;  /* 0x00000005030b7c10 */ /* 0x000fe200087e2454 */
[----:B--2---:R-:W-:Y:S01]  /*1140*/  IMAD R7, R2, R30, RZ ;  /* 0x0000001e02077224 */ /* 0x004fe200078e02ff */
[-C--:B------:R-:W-:Y:S01]  /*1150*/  LEA R80, P1, R6, R17.reuse, 0x1 ;  /* 0x0000001106507211 */ /* 0x080fe200078208ff */
[C---:B------:R-:W-:Y:S01]  /*1160*/  IMAD R2, R85.reuse, 0x4, R4 ;  /* 0x0000000455027824 */ /* 0x040fe200078e0204 */
[----:B------:R-:W-:Y:S01]  /*1170*/  LEA R78, P2, R4, R17, 0x1 ;  /* 0x00000011044e7211 */ /* 0x000fe200078408ff */
[----:B------:R-:W-:Y:S01]  /*1180*/  IMAD R3, R30, 0x8, R7 ;  /* 0x000000081e037824 */ /* 0x000fe200078e0207 */
[-C--:B------:R-:W-:Y:S01]  /*1190*/  LEA.HI.X.SX32 R81, R6, R11.reuse, 0x1, P1 ;  /* 0x0000000b06517211 */ /* 0x080fe200008f0eff */
[C---:B------:R-:W-:Y:S01]  /*11a0*/  IMAD R8, R85.reuse, 0x4, R2 ;  /* 0x0000000455087824 */ /* 0x040fe200078e0202 */
[----:B------:R-:W-:Y:S01]  /*11b0*/  LEA.HI.X.SX32 R79, R4, R11, 0x1, P2 ;  /* 0x0000000b044f7211 */ /* 0x000fe200010f0eff */
[----:B------:R-:W-:Y:S01]  /*11c0*/  IMAD R5, R30, 0x8, R3 ;  /* 0x000000081e057824 */ /* 0x000fe200078e0203 */
[-C--:B------:R-:W-:Y:S01]  /*11d0*/  LEA R74, P1, R2, R17.reuse, 0x1 ;  /* 0x00000011024a7211 */ /* 0x080fe200078208ff */
[C---:B------:R-:W-:Y:S01]  /*11e0*/  IMAD R10, R85.reuse, 0x4, R8 ;  /* 0x00000004550a7824 */ /* 0x040fe200078e0208 */
[----:B------:R-:W-:Y:S01]  /*11f0*/  LEA R72, P2, R8, R17, 0x1 ;  /* 0x0000001108487211 */ /* 0x000fe200078408ff */
[----:B------:R-:W-:Y:S01]  /*1200*/  IMAD R9, R30, 0x8, R5 ;  /* 0x000000081e097824 */ /* 0x000fe200078e0205 */
[----:B------:R-:W-:Y:S01]  /*1210*/  LEA.HI.X.SX32 R75, R2, R11, 0x1, P1 ;  /* 0x0000000b024b7211 */ /* 0x000fe200008f0eff */
[C---:B------:R-:W-:Y:S01]  /*1220*/  IMAD R4, R85.reuse, 0x4, R10 ;  /* 0x0000000455047824 */ /* 0x040fe200078e020a */
[----:B------:R-:W-:Y:S01]  /*1230*/  LEA R22, P1, R10, R17, 0x1 ;  /* 0x000000110a167211 */ /* 0x000fe200078208ff */
[----:B------:R-:W-:Y:S01]  /*1240*/  IMAD R24, R30, 0x8, R9 ;  /* 0x000000081e187824 */ /* 0x000fe200078e0209 */
[-C--:B------:R-:W-:Y:S01]  /*1250*/  LEA.HI.X.SX32 R73, R8, R11.reuse, 0x1, P2 ;  /* 0x0000000b08497211 */ /* 0x080fe200010f0eff */
[----:B------:R-:W-:Y:S01]  /*1260*/  IMAD R6, R85, 0x4, R4 ;  /* 0x0000000455067824 */ /* 0x000fe200078e0204 */
[----:B------:R-:W-:Y:S01]  /*1270*/  LEA.HI.X.SX32 R23, R10, R11, 0x1, P1 ;  /* 0x0000000b0a177211 */ /* 0x000fe200008f0eff */
[----:B------:R-:W-:Y:S01]  /*1280*/  IMAD R25, R30, 0x8, R24 ;  /* 0x000000081e197824 */ /* 0x000fe200078e0218 */
[-C--:B------:R-:W-:Y:S01]  /*1290*/  LEA R76, P0, R7, R28.reuse, 0x1 ;  /* 0x0000001c074c7211 */ /* 0x080fe200078008ff */
[----:B------:R-:W-:Y:S01]  /*12a0*/  IMAD R2, R85, 0x4, R6 ;  /* 0x0000000455027824 */ /* 0x000fe200078e0206 */
[-C--:B------:R-:W-:Y:S01]  /*12b0*/  LEA R20, P2, R4, R17.reuse, 0x1 ;  /* 0x0000001104147211 */ /* 0x080fe200078408ff */
[----:B------:R-:W-:Y:S01]  /*12c0*/  IMAD R26, R30, 0x8, R25 ;  /* 0x000000081e1a7824 */ /* 0x000fe200078e0219 */
[----:B------:R-:W-:Y:S01]  /*12d0*/  LEA R14, P1, R3, R28, 0x1 ;  /* 0x0000001c030e7211 */ /* 0x000fe200078208ff */
[----:B------:R-:W-:Y:S01]  /*12e0*/  USGXT.U32 UR6, UR6, 0xe ;  /* 0x0000000e0606789a */ /* 0x000fe20008000000 */
[-C--:B------:R-:W-:Y:S01]  /*12f0*/  LEA R18, P3, R6, R17.reuse, 0x1 ;  /* 0x0000001106127211 */ /* 0x080fe200078608ff */
[----:B------:R-:W-:Y:S01]  /*1300*/  UMOV UR5, URZ ;  /* 0x0000003f00057c82 */ /* 0x000fe20008000000 */
[----:B------:R-:W-:Y:S01]  /*1310*/  LEA R16, P4, R2, R17, 0x1 ;  /* 0x0000001102107211 */ /* 0x000fe200078808ff */
[----:B------:R-:W-:Y:S01]  /*1320*/  UIADD3 UR10, UP0, UR6, 0x2, URZ ;  /* 0x00000002060a7890 */ /* 0x000fe2000ff1e03f */
[----:B------:R-:W-:-:S02]  /*1330*/  LEA.HI.X.SX32 R21, R4, R11, 0x1, P2 ;  /* 0x0000000b04157211 */ /* 0x000fc400010f0eff */
[----:B------:R-:W-:Y:S02]  /*1340*/  CS2R R52, SRZ ;  /* 0x0000000000347805 */ /* 0x000fe4000001ff00 */
[-C--:B------:R-:W-:Y:S01]  /*1350*/  LEA.HI.X.SX32 R77, R7, R82.reuse, 0x1, P0 ;  /* 0x00000052074d7211 */ /* 0x080fe200000f0eff */
[----:B------:R-:W-:Y:S01]  /*1360*/  UIADD3.X UR11, UR5, 0x40000040, URZ, UP0, !UPT ;  /* 0x40000040050b7890 */ /* 0x000fe200087fe43f */
[----:B------:R-:W-:Y:S01]  /*1370*/  LEA.HI.X.SX32 R15, R3, R82, 0x1, P1 ;  /* 0x00000052030f7211 */ /* 0x000fe200008f0eff */
[----:B------:R-:W-:Y:S01]  /*1380*/  IMAD R3, R30, 0x8, R26 ;  /* 0x000000081e037824 */ /* 0x000fe200078e021a */
[-C--:B------:R-:W-:Y:S02]  /*1390*/  LEA R12, P0, R5, R28.reuse, 0x1 ;  /* 0x0000001c050c7211 */ /* 0x080fe400078008ff */
[----:B------:R-:W-:Y:S02]  /*13a0*/  CS2R R30, SRZ ;  /* 0x00000000001e7805 */ /* 0x000fe4000001ff00 */
[----:B------:R-:W-:-:S02]  /*13b0*/  LEA R10, P2, R9, R28, 0x1 ;  /* 0x0000001c090a7211 */ /* 0x000fc400078408ff */
[----:B------:R-:W-:Y:S02]  /*13c0*/  CS2R R54, SRZ ;  /* 0x0000000000367805 */ /* 0x000fe4000001ff00 */
[-C--:B------:R-:W-:Y:S01]  /*13d0*/  LEA.HI.X.SX32 R19, R6, R11.reuse, 0x1, P3 ;  /* 0x0000000b06137211 */ /* 0x080fe200018f0eff */
[----:B------:R-:W-:Y:S01]  /*13e0*/  UMOV UR8, 0xfffffffe ;  /* 0xfffffffe00087882 */ /* 0x000fe20000000000 */
[----:B------:R-:W-:Y:S01]  /*13f0*/  LEA.HI.X.SX32 R17, R2, R11, 0x1, P4 ;  /* 0x0000000b02117211 */ /* 0x000fe200020f0eff */
[----:B------:R-:W-:Y:S01]  /*1400*/  UMOV UR9, 0x7fffffdf ;  /* 0x7fffffdf00097882 */ /* 0x000fe20000000000 */
[-C--:B------:R-:W-:Y:S01]  /*1410*/  LEA.HI.X.SX32 R13, R5, R82.reuse, 0x1, P0 ;  /* 0x00000052050d7211 */ /* 0x080fe200000f0eff */
[----:B------:R-:W-:Y:S01]  /*1420*/  UMOV UR7, URZ ;  /* 0x0000003f00077c82 */ /* 0x000fe20008000000 */
[----:B------:R-:W-:Y:S01]  /*1430*/  LEA.HI.X.SX32 R11, R9, R82, 0x1, P2 ;  /* 0x00000052090b7211 */ /* 0x000fe200010f0eff */
[----:B------:R-:W-:Y:S01]  /*1440*/  UMOV UR4, URZ ;  /* 0x0000003f00047c82 */ /* 0x000fe20008000000 */
[-C--:B------:R-:W-:Y:S01]  /*1450*/  LEA R8, P0, R24, R28.reuse, 0x1 ;  /* 0x0000001c18087211 */ /* 0x080fe200078008ff */
[----:B------:R-:W-:Y:S01]  /*1460*/  UIADD3.64 UR18, UR6, -UR8, URZ ;  /* 0x8000000806127297 */ /* 0x000fe2000fffe03f */
[-C--:B------:R-:W-:Y:S01]  /*1470*/  LEA R6, P1, R25, R28.reuse, 0x1 ;  /* 0x0000001c19067211 */ /* 0x080fe200078208ff */
[----:B------:R-:W-:Y:S01]  /*1480*/  UIADD3.64 UR26, UR10, 0x2, URZ ;  /* 0x000000020a1a7897 */ /* 0x000fe2000fffe03f */
[-C--:B------:R-:W-:Y:S01]  /*1490*/  LEA R4, P2, R26, R28.reuse, 0x1 ;  /* 0x0000001c1a047211 */ /* 0x080fe200078408ff */
[----:B------:R-:W-:Y:S01]  /*14a0*/  UIADD3.64 UR14, UR10, 0x4, URZ ;  /* 0x000000040a0e7897 */ /* 0x000fe2000fffe03f */
[----:B------:R-:W-:-:S02]  /*14b0*/  LEA R2, P3, R3, R28, 0x1 ;  /* 0x0000001c03027211 */ /* 0x000fc400078608ff */
[----:B------:R-:W-:Y:S02]  /*14c0*/  CS2R R28, SRZ ;  /* 0x00000000001c7805 */ /* 0x000fe4000001ff00 */
[-C--:B------:R-:W-:Y:S01]  /*14d0*/  LEA.HI.X.SX32 R9, R24, R82.reuse, 0x1, P0 ;  /* 0x0000005218097211 */ /* 0x080fe200000f0eff */
[----:B------:R-:W-:Y:S01]  /*14e0*/  ULDC UR31, c[0x0][0x238] ;  /* 0x00008e00001f7ab9 */ /* 0x000fe20000000800 */
[-C--:B------:R-:W-:Y:S02]  /*14f0*/  LEA.HI.X.SX32 R7, R25, R82.reuse, 0x1, P1 ;  /* 0x0000005219077211 */ /* 0x080fe400008f0eff */
[----:B------:R-:W-:Y:S02]  /*1500*/  CS2R R24, SRZ ;  /* 0x0000000000187805 */ /* 0x000fe4000001ff00 */
[----:B------:R-:W-:Y:S02]  /*1510*/  LEA.HI.X.SX32 R5, R26, R82, 0x1, P2 ;  /* 0x000000521a057211 */ /* 0x000fe400010f0eff */
[----:B------:R-:W-:-:S02]  /*1520*/  CS2R R26, SRZ ;  /* 0x00000000001a7805 */ /* 0x000fc4000001ff00 */
[----:B------:R-:W-:Y:S01]  /*1530*/  LEA.HI.X.SX32 R3, R3, R82, 0x1, P3 ;  /* 0x0000005203037211 */ /* 0x000fe200018f0eff */
[----:B------:R-:W-:Y:S01]  /*1540*/  IMAD.MOV.U32 R82, RZ, RZ, -0x800000 ;  /* 0xff800000ff527424 */ /* 0x000fe200078e00ff */
[----:B------:R-:W-:Y:S02]  /*1550*/  LOP3.LUT R106, R110, 0x8, RZ, 0xfc, !PT ;  /* 0x000000086e6a7812 */ /* 0x000fe400078efcff */
[----:B------:R-:W-:-:S07]  /*1560*/  LOP3.LUT R84, R108, 0x40, RZ, 0x3c, !PT ;  /* 0x000000406c547812 */ /* 0x000fce00078e3cff */
.L_x_1:
[----:B------:R-:W-:-:S04]  /*1570*/  IMAD.WIDE R56, R109, 0x2, R80 ;  /* 0x000000026d387825 */ /* 0x000fc800078e0250 */
[C---:B------:R-:W-:Y:S02]  /*1580*/  IMAD.WIDE R60, R109.reuse, 0x2, R74 ;  /* 0x000000026d3c7825 */ /* 0x040fe400078e024a */
[----:B------:R-:W2:Y:S02]  /*1590*/  LDG.E.U16 R57, desc[UR28][R56.64] ;  /* 0x0000001c38397981 */ /* 0x000ea4000c1e1500 */
[C---:B------:R-:W-:Y:S02]  /*15a0*/  IMAD.WIDE R64, R109.reuse, 0x2, R22 ;  /* 0x000000026d407825 */ /* 0x040fe400078e0216 */
[----:B------:R-:W3:Y:S02]  /*15b0*/  LDG.E.U16 R61, desc[UR28][R60.64] ;  /* 0x0000001c3c3d7981 */ /* 0x000ee4000c1e1500 */
[C---:B------:R-:W-:Y:S02]  /*15c0*/  IMAD.WIDE R68, R109.reuse, 0x2, R18 ;  /* 0x000000026d447825 */ /* 0x040fe400078e0212 */
[----:B------:R-:W4:Y:S02]  /*15d0*/  LDG.E.U16 R65, desc[UR28][R64.64] ;  /* 0x0000001c40417981 */ /* 0x000f24000c1e1500 */
[----:B------:R-:W-:-:S02]  /*15e0*/  IMAD.WIDE R58, R109, 0x2, R78 ;  /* 0x000000026d3a7825 */ /* 0x000fc400078e024e */
[----:B------:R-:W5:Y:S02]  /*15f0*/  LDG.E.U16 R97, desc[UR28][R68.64] ;  /* 0x0000001c44617981 */ /* 0x000f64000c1e1500 */
[C---:B------:R-:W-:Y:S02]  /*1600*/  IMAD.WIDE R62, R109.reuse, 0x2, R72 ;  /* 0x000000026d3e7825 */ /* 0x040fe400078e0248 */
[----:B------:R-:W5:Y:S02]  /*1610*/  LDG.E.U16 R91, desc[UR28][R58.64] ;  /* 0x0000001c3a5b7981 */ /* 0x000f64000c1e1500 */
[C---:B------:R-:W-:Y:S02]  /*1620*/  IMAD.WIDE R66, R109.reuse, 0x2, R20 ;  /* 0x000000026d427825 */ /* 0x040fe400078e0214 */
[----:B------:R-:W5:Y:S02]  /*1630*/  LDG.E.U16 R93, desc[UR28][R62.64] ;  /* 0x0000001c3e5d7981 */ /* 0x000f64000c1e1500 */
[----:B------:R-:W-:-:S02]  /*1640*/  IMAD.WIDE R70, R109, 0x2, R16 ;  /* 0x000000026d467825 */ /* 0x000fc400078e0210 */
[----:B------:R-:W5:Y:S04]  /*1650*/  LDG.E.U16 R95, desc[UR28][R66.64] ;  /* 0x0000001c425f7981 */ /* 0x000f68000c1e1500 */
[----:B------:R-:W5:Y:S01]  /*1660*/  LDG.E.U16 R99, desc[UR28][R70.64] ;  /* 0x0000001c46637981 */ /* 0x000f62000c1e1500 */
[----:B------:R-:W-:Y:S01]  /*1670*/  BAR.SYNC.DEFER_BLOCKING 0x0 ;  /* 0x0000000000007b1d */ /* 0x000fe20000010000 */
[----:B------:R-:W-:-:S04]  /*1680*/  USHF.L.U32 UR8, UR30, 0x7, URZ ;  /* 0x000000071e087899 */ /* 0x000fc8000800063f */
[----:B------:R-:W-:-:S04]  /*1690*/  ULOP3.LUT UR8, UR8, 0x200, URZ, 0xc0, !UPT ;  /* 0x0000020008087892 */ /* 0x000fc8000f8ec03f */
[----:B------:R-:W-:-:S04]  /*16a0*/  ULEA.HI UR8, UR17, UR8, URZ, 0x1c ;  /* 0x0000000811087291 */ /* 0x000fc8000f8fe03f */
[----:B------:R-:W-:Y:S01]  /*16b0*/  ULOP3.LUT UR20, UR8, 0x3fff, URZ, 0xc0, !UPT ;  /* 0x00003fff08147892 */ /* 0x000fe2000f8ec03f */
[----:B------:R-:W-:Y:S01]  /*16c0*/  UMOV UR22, UR6 ;  /* 0x0000000600167c82 */ /* 0x000fe20008000000 */
[----:B------:R-:W-:Y:S01]  /*16d0*/  UMOV UR23, 0x40000040 ;  /* 0x4000004000177882 */ /* 0x000fe20000000000 */
[----:B------:R-:W-:Y:S01]  /*16e0*/  UMOV UR21, 0x40000040 ;  /* 0x4000004000157882 */ /* 0x000fe20000000000 */
[----:B------:R-:W-:Y:S01]  /*16f0*/  UMOV UR8, URZ ;  /* 0x0000003f00087c82 */ /* 0x000fe20008000000 */
[----:B------:R-:W-:-:S04]  /*1700*/  IMAD.WIDE R100, R107, 0x2, R6 ;  /* 0x000000026b647825 */ /* 0x000fc800078e0206 */
[----:B------:R-:W-:-:S04]  /*1710*/  IMAD.WIDE R102, R107, 0x2, R4 ;  /* 0x000000026b667825 */ /* 0x000fc800078e0204 */
[C---:B------:R-:W-:Y:S01]  /*1720*/  IMAD.WIDE R104, R107.reuse, 0x2, R2 ;  /* 0x000000026b687825 */ /* 0x040fe200078e0202 */
[----:B--2---:R-:W-:Y:S04]  /*1730*/  STS.U16 [R108+UR17+0x4000], R57 ;  /* 0x004000396c007988 */ /* 0x004fe80008000411 */
[----:B---3--:R-:W-:Y:S04]  /*1740*/  STS.U16 [R108+UR17+0x4400], R61 ;  /* 0x0044003d6c007988 */ /* 0x008fe80008000411 */
[----:B----4-:R0:W-:Y:S04]  /*1750*/  STS.U16 [R108+UR17+0x4800], R65 ;  /* 0x004800416c007988 */ /* 0x0101e80008000411 */
[----:B-----5:R-:W-:Y:S04]  /*1760*/  STS.U16 [R108+UR17+0x4c00], R97 ;  /* 0x004c00616c007988 */ /* 0x020fe80008000411 */
[----:B------:R1:W-:Y:S04]  /*1770*/  STS.U16 [R84+UR17+0x4200], R91 ;  /* 0x0042005b54007988 */ /* 0x0003e80008000411 */
[----:B------:R2:W-:Y:S04]  /*1780*/  STS.U16 [R84+UR17+0x4600], R93 ;  /* 0x0046005d54007988 */ /* 0x0005e80008000411 */
[----:B------:R3:W-:Y:S04]  /*1790*/  STS.U16 [R84+UR17+0x4a00], R95 ;  /* 0x004a005f54007988 */ /* 0x0007e80008000411 */
[----:B------:R4:W-:Y:S01]  /*17a0*/  STS.U16 [R84+UR17+0x4e00], R99 ;  /* 0x004e006354007988 */ /* 0x0009e20008000411 */
[----:B------:R5:W-:Y:S06]  /*17b0*/  MEMBAR.ALL.CTA ;  /* 0x0000000000007992 */ /* 0x000bec0000008000 */
[----:B-----5:R-:W5:Y:S02]  /*17c0*/  FENCE.VIEW.ASYNC.S ;  /* 0x00000000000073c6 */ /* 0x020f640000000000 */
[----:B-----5:R-:W-:Y:S06]  /*17d0*/  BAR.SYNC.DEFER_BLOCKING 0x0 ;  /* 0x0000000000007b1d */ /* 0x020fec0000010000 */
[----:B0-----:R-:W-:Y:S01]  /*17e0*/  WARPGROUP.ARRIVE ;  /* 0x00000000000079c5 */ /* 0x001fe20000000000 */
[C---:B-1----:R-:W-:Y:S01]  /*17f0*/  IMAD.WIDE R90, R107.reuse, 0x2, R76 ;  /* 0x000000026b5a7825 */ /* 0x042fe200078e024c */
[----:B------:R-:W5:Y:S04]  /*1800*/  LDG.E.U16 R101, desc[UR28][R100.64] ;  /* 0x0000001c64657981 */ /* 0x000f68000c1e1500 */
[----:B------:R-:W-:Y:S01]  /*1810*/  HGMMA.64x32x16.F32.BF16 R56, gdesc[UR20].tnspA, RZ, !UPT ;  /* 0x20600000143879f0 */ /* 0x000fe2000c7018ff */
[----:B------:R-:W-:Y:S01]  /*1820*/  UIADD3 UR20, UP0, UR20, 0x80, URZ ;  /* 0x0000008014147890 */ /* 0x000fe2000ff1e03f */
[C---:B--2---:R-:W-:Y:S01]  /*1830*/  IMAD.WIDE R92, R107.reuse, 0x2, R14 ;  /* 0x000000026b5c7825 */ /* 0x044fe200078e020e */
[----:B------:R0:W2:Y:S02]  /*1840*/  LDG.E.U16 R91, desc[UR28][R90.64] ;  /* 0x0000001c5a5b7981 */ /* 0x0000a4000c1e1500 */
[----:B------:R-:W-:Y:S01]  /*1850*/  UIADD3.X UR9, UR8, 0x40000040, URZ, UP0, !UPT ;  /* 0x4000004008097890 */ /* 0x000fe200087fe43f */
[----:B---3--:R-:W-:Y:S01]  /*1860*/  IMAD.WIDE R94, R107, 0x2, R12 ;  /* 0x000000026b5e7825 */ /* 0x008fe200078e020c */
[----:B------:R-:W3:Y:S01]  /*1870*/  LDG.E.U16 R103, desc[UR28][R102.64] ;  /* 0x0000001c66677981 */ /* 0x000ee2000c1e1500 */
[----:B------:R-:W-:-:S02]  /*1880*/  UMOV UR8, UR20 ;  /* 0x0000001400087c82 */ /* 0x000fc40008000000 */
[C---:B------:R-:W-:Y:S01]  /*1890*/  IMAD.WIDE R96, R107.reuse, 0x2, R10 ;  /* 0x000000026b607825 */ /* 0x040fe200078e020a */
[----:B------:R-:W5:Y:S03]  /*18a0*/  LDG.E.U16 R93, desc[UR28][R92.64] ;  /* 0x0000001c5c5d7981 */ /* 0x000f66000c1e1500 */
[----:B----4-:R-:W-:Y:S01]  /*18b0*/  IMAD.WIDE R98, R107, 0x2, R8 ;  /* 0x000000026b627825 */ /* 0x010fe200078e0208 */
[----:B------:R1:W4:Y:S04]  /*18c0*/  LDG.E.U16 R95, desc[UR28][R94.64] ;  /* 0x0000001c5e5f7981 */ /* 0x000328000c1e1500 */
[----:B------:R-:W3:Y:S04]  /*18d0*/  LDG.E.U16 R97, desc[UR28][R96.64] ;  /* 0x0000001c60617981 */ /* 0x000ee8000c1e1500 */
[----:B------:R1:W3:Y:S04]  /*18e0*/  LDG.E.U16 R99, desc[UR28][R98.64] ;  /* 0x0000001c62637981 */ /* 0x0002e8000c1e1500 */
[----:B------:R-:W3:Y:S01]  /*18f0*/  LDG.E.U16 R105, desc[UR28][R104.64] ;  /* 0x0000001c68697981 */ /* 0x000ee2000c1e1500 */
[----:B------:R-:W-:Y:S01]  /*1900*/  HGMMA.64x32x16.F32.BF16 R56, gdesc[UR8].tnspA, R56 ;  /* 0x20600000083879f0 */ /* 0x000fe20008701838 */
[----:B------:R-:W-:-:S02]  /*1910*/  UIADD3.64 UR24, UR8, 0x80, URZ ;  /* 0x0000008008187897 */ /* 0x000fc4000fffe03f */
[----:B------:R-:W-:-:S07]  /*1920*/  UIADD3.64 UR12, UR8, 0x100, URZ ;  /* 0x00000100080c7897 */ /* 0x000fce000fffe03f */
[----:B------:R-:W-:Y:S01]  /*1930*/  HGMMA.64x32x16.F32.BF16 R56, gdesc[UR24].tnspA, R56 ;  /* 0x20600000183879f0 */ /* 0x000fe20008701838 */
[----:B------:R-:W-:-:S04]  /*1940*/  IADD3 R121, P0, R115, UR4, RZ ;  /* 0x0000000473797c10 */ /* 0x000fc8000ff1e0ff */
[C---:B------:R-:W-:Y:S01]  /*1950*/  IADD3 R119, P5, R121.reuse, 0x9, RZ ;  /* 0x0000000979777810 */ /* 0x040fe20007fbe0ff */
[----:B0-----:R-:W-:Y:S01]  /*1960*/  IMAD.X R90, RZ, RZ, UR5, P0 ;  /* 0x00000005ff5a7e24 */ /* 0x001fe200080e06ff */
[----:B------:R-:W-:Y:S01]  /*1970*/  IADD3 R117, P2, R121, 0x10, RZ ;  /* 0x0000001079757810 */ /* 0x000fe20007f5e0ff */
[----:B------:R-:W-:Y:S02]  /*1980*/  HGMMA.64x32x16.F32.BF16 R56, gdesc[UR12].tnspA, R56, gsb0 ;  /* 0x206000000c3879f0 */ /* 0x000fe40008001838 */
[--C-:B-1----:R-:W-:Y:S01]  /*1990*/  IMAD.X R94, RZ, RZ, R90.reuse, P5 ;  /* 0x000000ffff5e7224 */ /* 0x102fe200028e065a */
[-C--:B------:R-:W-:Y:S01]  /*19a0*/  ISETP.GT.U32.AND P3, PT, R119, R106.reuse, PT ;  /* 0x0000006a7700720c */ /* 0x080fe20003f64070 */
[----:B------:R-:W-:Y:S01]  /*19b0*/  IMAD.X R92, RZ, RZ, R90, P2 ;  /* 0x000000ffff5c7224 */ /* 0x000fe200010e065a */
[----:B------:R-:W-:Y:S02]  /*19c0*/  ISETP.GT.U32.AND P4, PT, R117, R106, PT ;  /* 0x0000006a7500720c */ /* 0x000fe40003f84070 */
[----:B------:R-:W-:-:S02]  /*19d0*/  ISETP.GT.U32.AND.EX P3, PT, R94, RZ, PT, P3 ;  /* 0x000000ff5e00720c */ /* 0x000fc40003f64130 */
[----:B------:R-:W-:Y:S02]  /*19e0*/  ISETP.GT.U32.AND.EX P4, PT, R92, RZ, PT, P4 ;  /* 0x000000ff5c00720c */ /* 0x000fe40003f84140 */
[----:B------:R-:W-:Y:S02]  /*19f0*/  ISETP.GT.U32.AND P0, PT, R117, R110, PT ;  /* 0x0000006e7500720c */ /* 0x000fe40003f04070 */
[C---:B------:R-:W-:Y:S02]  /*1a00*/  IADD3 R117, P5, R121.reuse, 0x11, RZ ;  /* 0x0000001179757810 */ /* 0x040fe40007fbe0ff */
[----:B------:R-:W-:Y:S02]  /*1a10*/  ISETP.GT.U32.AND P6, PT, R121, R106, PT ;  /* 0x0000006a7900720c */ /* 0x000fe40003fc4070 */
[----:B------:R-:W-:Y:S01]  /*1a20*/  ISETP.GT.U32.AND P1, PT, R119, R110, PT ;  /* 0x0000006e7700720c */ /* 0x000fe20003f24070 */
[----:B------:R-:W-:Y:S01]  /*1a30*/  IMAD.X R98, RZ, RZ, R90, P5 ;  /* 0x000000ffff627224 */ /* 0x000fe200028e065a */
[----:B------:R-:W-:-:S02]  /*1a40*/  ISETP.GT.U32.AND.EX P6, PT, R90, RZ, PT, P6 ;  /* 0x000000ff5a00720c */ /* 0x000fc40003fc4160 */
[-C--:B------:R-:W-:Y:S02]  /*1a50*/  ISETP.GT.U32.AND P5, PT, R121, R110.reuse, PT ;  /* 0x0000006e7900720c */ /* 0x080fe40003fa4070 */
[----:B------:R-:W-:Y:S02]  /*1a60*/  ISETP.GT.U32.AND P2, PT, R117, R110, PT ;  /* 0x0000006e7500720c */ /* 0x000fe40003f44070 */
[----:B------:R-:W-:Y:S01]  /*1a70*/  ISETP.GT.U32.AND.EX P5, PT, R90, RZ, PT, P5 ;  /* 0x000000ff5a00720c */ /* 0x000fe20003fa4150 */
[----:B------:R-:W-:Y:S02]  /*1a80*/  WARPGROUP.DEPBAR.LE gsb0, 0x0 ;  /* 0x00008000000079c5 */ /* 0x000fe40000010000 */
[----:B------:R-:W-:Y:S01]  /*1a90*/  FMUL R63, R63, UR31 ;  /* 0x0000001f3f3f7c20 */ /* 0x000fe20008400000 */
[----:B------:R-:W-:Y:S01]  /*1aa0*/  FMUL R96, R66, UR31 ;  /* 0x0000001f42607c20 */ /* 0x000fe20008400000 */
[----:B------:R-:W-:Y:S01]  /*1ab0*/  ISETP.GT.U32.AND.EX P1, PT, R94, RZ, PT, P1 ;  /* 0x000000ff5e00720c */ /* 0x000fe20003f24110 */
[----:B------:R-:W-:Y:S02]  /*1ac0*/  BAR.SYNC.DEFER_BLOCKING 0x0 ;  /* 0x0000000000007b1d */ /* 0x000fe40000010000 */
[----:B------:R-:W-:-:S02]  /*1ad0*/  FSEL R66, R63, -INF , !P3 ;  /* 0xff8000003f427808 */ /* 0x000fc40005800000 */
[----:B------:R-:W-:Y:S02]  /*1ae0*/  FSEL R63, R96, -INF , !P4 ;  /* 0xff800000603f7808 */ /* 0x000fe40006000000 */
[-C--:B------:R-:W-:Y:S01]  /*1af0*/  ISETP.GE.U32.AND P4, PT, R121, R106.reuse, PT ;  /* 0x0000006a7900720c */ /* 0x080fe20003f86070 */
[----:B------:R-:W-:Y:S01]  /*1b00*/  FMUL R119, R58, UR31 ;  /* 0x0000001f3a777c20 */ /* 0x000fe20008400000 */
[----:B------:R-:W-:Y:S02]  /*1b10*/  FMUL R59, R59, UR31 ;  /* 0x0000001f3b3b7c20 */ /* 0x000fe40008400000 */
[----:B------:R-:W-:Y:S02]  /*1b20*/  ISETP.GE.U32.AND.EX P4, PT, R90, RZ, PT, P4 ;  /* 0x000000ff5a00720c */ /* 0x000fe40003f86140 */
[----:B------:R-:W-:Y:S01]  /*1b30*/  ISETP.GT.U32.AND P3, PT, R117, R106, PT ;  /* 0x0000006a7500720c */ /* 0x000fe20003f64070 */
[----:B------:R-:W-:Y:S01]  /*1b40*/  FMUL R117, R62, UR31 ;  /* 0x0000001f3e757c20 */ /* 0x000fe20008400000 */
[----:B------:R-:W-:-:S02]  /*1b50*/  FSEL R119, R119, -INF , !P6 ;  /* 0xff80000077777808 */ /* 0x000fc40007000000 */
[----:B------:R-:W-:Y:S01]  /*1b60*/  FSEL R62, R59, -INF , !P4 ;  /* 0xff8000003b3e7808 */ /* 0x000fe20006000000 */
[----:B------:R-:W-:Y:S01]  /*1b70*/  FMUL R58, R67, UR31 ;  /* 0x0000001f433a7c20 */ /* 0x000fe20008400000 */
[----:B------:R-:W-:Y:S02]  /*1b80*/  IADD3 R123, P6, R121, 0x18, RZ ;  /* 0x00000018797b7810 */ /* 0x000fe40007fde0ff */
[----:B------:R-:W-:Y:S02]  /*1b90*/  ISETP.GT.U32.AND.EX P4, PT, R98, RZ, PT, P3 ;  /* 0x000000ff6200720c */ /* 0x000fe40003f84130 */
[----:B------:R-:W-:Y:S02]  /*1ba0*/  FSEL R117, R117, -INF , !P5 ;  /* 0xff80000075757808 */ /* 0x000fe40006800000 */
[----:B------:R-:W-:Y:S01]  /*1bb0*/  FMNMX R96, R119, R62, !PT ;  /* 0x0000003e77607209 */ /* 0x000fe20007800000 */
[----:B------:R-:W-:Y:S01]  /*1bc0*/  IMAD.X R100, RZ, RZ, R90, P6 ;  /* 0x000000ffff647224 */ /* 0x000fe200030e065a */
[----:B------:R-:W-:-:S02]  /*1bd0*/  FSEL R58, R58, -INF , !P4 ;  /* 0xff8000003a3a7808 */ /* 0x000fc40006000000 */
[----:B------:R-:W-:Y:S02]  /*1be0*/  FMNMX R59, R117, R96, !PT ;  /* 0x00000060753b7209 */ /* 0x000fe40007800000 */
[C---:B------:R-:W-:Y:S02]  /*1bf0*/  ISETP.GT.U32.AND P3, PT, R123.reuse, R110, PT ;  /* 0x0000006e7b00720c */ /* 0x040fe40003f64070 */
[-C--:B------:R-:W-:Y:S02]  /*1c00*/  ISETP.GT.U32.AND P4, PT, R123, R106.reuse, PT ;  /* 0x0000006a7b00720c */ /* 0x080fe40003f84070 */
[----:B------:R-:W-:Y:S02]  /*1c10*/  IADD3 R123, P6, R121, 0x19, RZ ;  /* 0x00000019797b7810 */ /* 0x000fe40007fde0ff */
[----:B------:R-:W-:Y:S01]  /*1c20*/  FMNMX R102, R66, R59, !PT ;  /* 0x0000003b42667209 */ /* 0x000fe20007800000 */
[----:B------:R-:W-:Y:S01]  /*1c30*/  FMUL R67, R70, UR31 ;  /* 0x0000001f46437c20 */ /* 0x000fe20008400000 */
[----:B------:R-:W-:Y:S01]  /*1c40*/  ISETP.GT.U32.AND.EX P4, PT, R100, RZ, PT, P4 ;  /* 0x000000ff6400720c */ /* 0x000fe20003f84140 */
[----:B------:R-:W-:Y:S01]  /*1c50*/  IMAD.X R96, RZ, RZ, R90, P6 ;  /* 0x000000ffff607224 */ /* 0x000fe200030e065a */
[----:B------:R-:W-:-:S02]  /*1c60*/  ISETP.GT.U32.AND P6, PT, R123, R106, PT ;  /* 0x0000006a7b00720c */ /* 0x000fc40003fc4070 */
[----:B------:R-:W-:Y:S01]  /*1c70*/  FMNMX R125, R63, R102, !PT ;  /* 0x000000663f7d7209 */ /* 0x000fe20007800000 */
[----:B------:R-:W-:Y:S01]  /*1c80*/  FMUL R59, R71, UR31 ;  /* 0x0000001f473b7c20 */ /* 0x000fe20008400000 */
[----:B------:R-:W-:Y:S02]  /*1c90*/  ISETP.GT.U32.AND.EX P6, PT, R96, RZ, PT, P6 ;  /* 0x000000ff6000720c */ /* 0x000fe40003fc4160 */
[----:B------:R-:W-:Y:S02]  /*1ca0*/  FSEL R67, R67, -INF , !P4 ;  /* 0xff80000043437808 */ /* 0x000fe40006000000 */
[----:B------:R-:W-:Y:S02]  /*1cb0*/  FMNMX R70, R58, R125, !PT ;  /* 0x0000007d3a467209 */ /* 0x000fe40007800000 */
[----:B------:R-:W-:Y:S02]  /*1cc0*/  FSEL R59, R59, -INF , !P6 ;  /* 0xff8000003b3b7808 */ /* 0x000fe40007000000 */
[----:B------:R-:W-:-:S02]  /*1cd0*/  FMNMX R70, R67, R70, !PT ;  /* 0x0000004643467209 */ /* 0x000fc40007800000 */
[C---:B------:R-:W-:Y:S02]  /*1ce0*/  ISETP.GE.U32.AND P4, PT, R121.reuse, R110, PT ;  /* 0x0000006e7900720c */ /* 0x040fe40003f86070 */
[----:B------:R-:W-:Y:S02]  /*1cf0*/  IADD3 R121, P6, R121, 0x8, RZ ;  /* 0x0000000879797810 */ /* 0x000fe40007fde0ff */
[----:B------:R-:W-:-:S03]  /*1d00*/  FMNMX R70, R59, R70, !PT ;  /* 0x000000463b467209 */ /* 0x000fc60007800000 */
[----:B------:R-:W-:Y:S01]  /*1d10*/  IMAD.X R102, RZ, RZ, R90, P6 ;  /* 0x000000ffff667224 */ /* 0x000fe200030e065a */
[----:B------:R-:W-:Y:S01]  /*1d20*/  ISETP.GT.U32.AND P6, PT, R121, R110, PT ;  /* 0x0000006e7900720c */ /* 0x000fe20003fc4070 */
[----:B------:R-:W-:Y:S01]  /*1d30*/  FMUL R56, R56, UR31 ;  /* 0x0000001f38387c20 */ /* 0x000fe20008400000 */
[----:B------:R-:W0:Y:S01]  /*1d40*/  SHFL.BFLY PT, R121, R70, 0x2, 0x1f ;  /* 0x0c401f0046797f89 */ /* 0x000e2200000e0000 */
[----:B------:R-:W-:Y:S01]  /*1d50*/  FMUL R71, R57, UR31 ;  /* 0x0000001f39477c20 */ /* 0x000fe20008400000 */
[----:B------:R-:W-:Y:S01]  /*1d60*/  ISETP.GE.U32.AND.EX P4, PT, R90, RZ, PT, P4 ;  /* 0x000000ff5a00720c */ /* 0x000fe20003f86140 */
[----:B------:R-:W-:Y:S01]  /*1d70*/  FMUL R57, R60, UR31 ;  /* 0x0000001f3c397c20 */ /* 0x000fe20008400000 */
[----:B------:R-:W-:Y:S02]  /*1d80*/  FSEL R56, R56, -INF , !P5 ;  /* 0xff80000038387808 */ /* 0x000fe40006800000 */
[----:B------:R-:W-:Y:S02]  /*1d90*/  ISETP.GT.U32.AND.EX P6, PT, R102, RZ, PT, P6 ;  /* 0x000000ff6600720c */ /* 0x000fe40003fc4160 */
[----:B------:R-:W-:Y:S01]  /*1da0*/  FSEL R71, R71, -INF , !P4 ;  /* 0xff80000047477808 */ /* 0x000fe20006000000 */
[----:B------:R-:W-:Y:S01]  /*1db0*/  FMUL R60, R61, UR31 ;  /* 0x0000001f3d3c7c20 */ /* 0x000fe20008400000 */
[----:B------:R-:W-:-:S02]  /*1dc0*/  FSEL R57, R57, -INF , !P6 ;  /* 0xff80000039397808 */ /* 0x000fc40007000000 */
[----:B------:R-:W-:Y:S02]  /*1dd0*/  FMNMX R90, R56, R71, !PT ;  /* 0x00000047385a7209 */ /* 0x000fe40007800000 */
[----:B------:R-:W-:Y:S01]  /*1de0*/  ISETP.GT.U32.AND.EX P0, PT, R92, RZ, PT, P0 ;  /* 0x000000ff5c00720c */ /* 0x000fe20003f04100 */
[----:B------:R-:W-:Y:S01]  /*1df0*/  FMUL R92, R64, UR31 ;  /* 0x0000001f405c7c20 */ /* 0x000fe20008400000 */
[----:B------:R-:W-:Y:S02]  /*1e00*/  FSEL R60, R60, -INF , !P1 ;  /* 0xff8000003c3c7808 */ /* 0x000fe40004800000 */
[----:B------:R-:W-:Y:S01]  /*1e10*/  FMNMX R61, R57, R90, !PT ;  /* 0x0000005a393d7209 */ /* 0x000fe20007800000 */
[----:B------:R-:W-:Y:S01]  /*1e20*/  FMUL R94, R65, UR31 ;  /* 0x0000001f415e7c20 */ /* 0x000fe20008400000 */
[----:B------:R-:W-:Y:S02]  /*1e30*/  ISETP.GT.U32.AND.EX P2, PT, R98, RZ, PT, P2 ;  /* 0x000000ff6200720c */ /* 0x000fe40003f44120 */
[----:B------:R-:W-:-:S02]  /*1e40*/  FSEL R92, R92, -INF , !P0 ;  /* 0xff8000005c5c7808 */ /* 0x000fc40004000000 */
[----:B------:R-:W-:Y:S01]  /*1e50*/  FMNMX R61, R60, R61, !PT ;  /* 0x0000003d3c3d7209 */ /* 0x000fe20007800000 */
[----:B------:R-:W-:Y:S01]  /*1e60*/  FMUL R68, R68, UR31 ;  /* 0x0000001f44447c20 */ /* 0x000fe20008400000 */
[----:B------:R-:W-:Y:S02]  /*1e70*/  ISETP.GT.U32.AND P5, PT, R123, R110, PT ;  /* 0x0000006e7b00720c */ /* 0x000fe40003fa4070 */
[----:B------:R-:W-:Y:S02]  /*1e80*/  ISETP.GT.U32.AND.EX P3, PT, R100, RZ, PT, P3 ;  /* 0x000000ff6400720c */ /* 0x000fe40003f64130 */
[----:B------:R-:W-:Y:S02]  /*1e90*/  FSEL R94, R94, -INF , !P2 ;  /* 0xff8000005e5e7808 */ /* 0x000fe40005000000 */
[----:B------:R-:W-:Y:S01]  /*1ea0*/  FMNMX R61, R92, R61, !PT ;  /* 0x0000003d5c3d7209 */ /* 0x000fe20007800000 */
[----:B------:R-:W-:Y:S01]  /*1eb0*/  FMUL R98, R69, UR31 ;  /* 0x0000001f45627c20 */ /* 0x000fe20008400000 */
[----:B0-----:R-:W-:-:S02]  /*1ec0*/  FMNMX R121, R70, R121, !PT ;  /* 0x0000007946797209 */ /* 0x001fc40007800000 */
[----:B------:R-:W-:Y:S02]  /*1ed0*/  ISETP.GT.U32.AND.EX P5, PT, R96, RZ, PT, P5 ;  /* 0x000000ff6000720c */ /* 0x000fe40003fa4150 */
[----:B------:R-:W-:Y:S02]  /*1ee0*/  FSEL R96, R68, -INF , !P3 ;  /* 0xff80000044607808 */ /* 0x000fe40005800000 */
[----:B------:R-:W-:Y:S01]  /*1ef0*/  FMNMX R61, R94, R61, !PT ;  /* 0x0000003d5e3d7209 */ /* 0x000fe20007800000 */
[----:B------:R-:W0:Y:S01]  /*1f00*/  SHFL.BFLY PT, R64, R121, 0x1, 0x1f ;  /* 0x0c201f0079407f89 */ /* 0x000e2200000e0000 */
[----:B------:R-:W-:Y:S02]  /*1f10*/  FSEL R98, R98, -INF , !P5 ;  /* 0xff80000062627808 */ /* 0x000fe40006800000 */
[----:B------:R-:W-:-:S04]  /*1f20*/  FMNMX R61, R96, R61, !PT ;  /* 0x0000003d603d7209 */ /* 0x000fc80007800000 */
[----:B------:R-:W-:-:S05]  /*1f30*/  FMNMX R69, R98, R61, !PT ;  /* 0x0000003d62457209 */ /* 0x000fca0007800000 */
[----:B------:R-:W1:Y:S01]  /*1f40*/  SHFL.BFLY PT, R68, R69, 0x2, 0x1f ;  /* 0x0c401f0045447f89 */ /* 0x000e6200000e0000 */
[----:B0-----:R-:W-:-:S04]  /*1f50*/  FMNMX R64, R121, R64, !PT ;  /* 0x0000004079407209 */ /* 0x001fc80007800000 */
[----:B------:R-:W-:-:S05]  /*1f60*/  FMNMX R64, R64, R113, !PT ;  /* 0x0000007140407209 */ /* 0x000fca0007800000 */
[----:B------:R-:W-:Y:S01]  /*1f70*/  FADD R62, R62, -R64 ;  /* 0x800000403e3e7221 */ /* 0x000fe20000000000 */
[----:B-1----:R-:W-:-:S03]  /*1f80*/  FMNMX R61, R69, R68, !PT ;  /* 0x00000044453d7209 */ /* 0x002fc60007800000 */
[----:B------:R-:W-:Y:S02]  /*1f90*/  FMUL R68, R62, 1.4426950216293334961 ;  /* 0x3fb8aa3b3e447820 */ /* 0x000fe40000400000 */
[----:B------:R-:W0:Y:S01]  /*1fa0*/  SHFL.BFLY PT, R62, R61, 0x1, 0x1f ;  /* 0x0c201f003d3e7f89 */ /* 0x000e2200000e0000 */
[--C-:B------:R-:W-:Y:S01]  /*1fb0*/  FADD R117, R117, -R64.reuse ;  /* 0x8000004075757221 */ /* 0x100fe20000000000 */
[----:B------:R-:W-:-:S03]  /*1fc0*/  FADD R69, R66, -R64 ;  /* 0x8000004042457221 */ /* 0x000fc60000000000 */
[----:B------:R-:W-:Y:S01]  /*1fd0*/  FMUL R117, R117, 1.4426950216293334961 ;  /* 0x3fb8aa3b75757820 */ /* 0x000fe20000400000 */
[----:B------:R-:W-:-:S03]  /*1fe0*/  FADD R58, R58, -R64 ;  /* 0x800000403a3a7221 */ /* 0x000fc60000000000 */
[----:B------:R0:W-:Y:S01]  /*1ff0*/  MUFU.EX2 R66, R117 ;  /* 0x0000007500427308 */ /* 0x0001e20000000800 */
[----:B------:R-:W-:Y:S01]  /*2000*/  FMUL R100, R58, 1.4426950216293334961 ;  /* 0x3fb8aa3b3a647820 */ /* 0x000fe20000400000 */
[----:B------:R-:W-:Y:S01]  /*2010*/  FADD R58, R67, -R64 ;  /* 0x80000040433a7221 */ /* 0x000fe20000000000 */
[----:B--2---:R1:W-:Y:S04]  /*2020*/  STS.U16 [R108+UR17+0x4000], R91 ;  /* 0x0040005b6c007988 */ /* 0x0043e80008000411 */
[----:B-----5:R-:W-:Y:S01]  /*2030*/  STS.U16 [R108+UR17+0x4200], R93 ;  /* 0x0042005d6c007988 */ /* 0x020fe20008000411 */
[----:B------:R-:W-:Y:S01]  /*2040*/  FMUL R90, R58, 1.4426950216293334961 ;  /* 0x3fb8aa3b3a5a7820 */ /* 0x000fe20000400000 */
[----:B0-----:R-:W-:Y:S02]  /*2050*/  FMNMX R117, R61, R62, !PT ;  /* 0x0000003e3d757209 */ /* 0x001fe40007800000 */
[----:B----4-:R-:W-:Y:S02]  /*2060*/  STS.U16 [R108+UR17+0x4400], R95 ;  /* 0x0044005f6c007988 */ /* 0x010fe40008000411 */
[----:B------:R-:W-:-:S02]  /*2070*/  FMNMX R117, R117, R82, !PT ;  /* 0x0000005275757209 */ /* 0x000fc40007800000 */
[----:B---3--:R-:W-:Y:S01]  /*2080*/  STS.U16 [R108+UR17+0x4600], R97 ;  /* 0x004600616c007988 */ /* 0x008fe20008000411 */
[----:B------:R-:W-:-:S03]  /*2090*/  FADD R58, -R64, R113 ;  /* 0x00000071403a7221 */ /* 0x000fc60000000100 */
[----:B------:R-:W-:Y:S04]  /*20a0*/  STS.U16 [R108+UR17+0x4800], R99 ;  /* 0x004800636c007988 */ /* 0x000fe80008000411 */
[----:B------:R-:W-:Y:S04]  /*20b0*/  STS.U16 [R108+UR17+0x4a00], R101 ;  /* 0x004a00656c007988 */ /* 0x000fe80008000411 */
[----:B------:R-:W-:Y:S04]  /*20c0*/  STS.U16 [R108+UR17+0x4c00], R103 ;  /* 0x004c00676c007988 */ /* 0x000fe80008000411 */
[----:B------:R-:W-:Y:S01]  /*20d0*/  STS.U16 [R108+UR17+0x4e00], R105 ;  /* 0x004e00696c007988 */ /* 0x000fe20008000411 */
[--C-:B------:R-:W-:Y:S01]  /*20e0*/  FADD R56, R56, -R117.reuse ;  /* 0x8000007538387221 */ /* 0x100fe20000000000 */
[----:B------:R0:W-:Y:S06]  /*20f0*/  MEMBAR.ALL.CTA ;  /* 0x0000000000007992 */ /* 0x0001ec0000008000 */
[----:B0-----:R-:W0:Y:S01]  /*2100*/  FENCE.VIEW.ASYNC.S ;  /* 0x00000000000073c6 */ /* 0x001e220000000000 */
[----:B------:R-:W-:Y:S01]  /*2110*/  FMUL R61, R58, 1.4426950216293334961 ;  /* 0x3fb8aa3b3a3d7820 */ /* 0x000fe20000400000 */
[----:B------:R-:W-:Y:S01]  /*2120*/  FMUL R58, R56, 1.4426950216293334961 ;  /* 0x3fb8aa3b383a7820 */ /* 0x000fe20000400000 */
[----:B------:R-:W-:-:S04]  /*2130*/  FADD R56, R71, -R117 ;  /* 0x8000007547387221 */ /* 0x000fc80000000000 */
[----:B------:R-:W-:Y:S01]  /*2140*/  FMUL R56, R56, 1.4426950216293334961 ;  /* 0x3fb8aa3b38387820 */ /* 0x000fe20000400000 */
[--C-:B------:R-:W-:Y:S01]  /*2150*/  FADD R94, R94, -R117.reuse ;  /* 0x800000755e5e7221 */ /* 0x100fe20000000000 */
[--C-:B------:R-:W-:Y:S01]  /*2160*/  FADD R119, R119, -R64.reuse ;  /* 0x8000004077777221 */ /* 0x100fe20000000000 */
[--C-:B------:R-:W-:Y:S01]  /*2170*/  FADD R92, R92, -R117.reuse ;  /* 0x800000755c5c7221 */ /* 0x100fe20000000000 */
[----:B------:R2:W-:Y:S01]  /*2180*/  MUFU.EX2 R102, R56 ;  /* 0x0000003800667308 */ /* 0x0005e20000000800 */
[--C-:B------:R-:W-:Y:S01]  /*2190*/  FADD R96, R96, -R117.reuse ;  /* 0x8000007560607221 */ /* 0x100fe20000000000 */
[--C-:B------:R-:W-:Y:S01]  /*21a0*/  FADD R63, R63, -R64.reuse ;  /* 0x800000403f3f7221 */ /* 0x100fe20000000000 */
[----:B------:R-:W-:Y:S01]  /*21b0*/  FADD R59, R59, -R64 ;  /* 0x800000403b3b7221 */ /* 0x000fe20000000000 */
[--C-:B------:R-:W-:Y:S01]  /*21c0*/  FADD R57, R57, -R117.reuse ;  /* 0x8000007539397221 */ /* 0x100fe20000000000 */
[--C-:B------:R-:W-:Y:S01]  /*21d0*/  FADD R60, R60, -R117.reuse ;  /* 0x800000753c3c7221 */ /* 0x100fe20000000000 */
[----:B------:R-:W-:Y:S01]  /*21e0*/  FADD R98, R98, -R117 ;  /* 0x8000007562627221 */ /* 0x000fe20000000000 */
[----:B--2---:R-:W-:Y:S01]  /*21f0*/  FADD R56, -R117, R82 ;  /* 0x0000005275387221 */ /* 0x004fe20000000100 */
[----:B------:R-:W-:Y:S01]  /*2200*/  FMUL R121, R94, 1.4426950216293334961 ;  /* 0x3fb8aa3b5e797820 */ /* 0x000fe20000400000 */
        /* <DEDUP_REMOVED lines=10> */
[----:B------:R-:W-:Y:S08]  /*22b0*/  MUFU.EX2 R67, R100 ;  /* 0x0000006400437308 */ /* 0x000ff00000000800 */
[----:B------:R-:W2:Y:S08]  /*22c0*/  MUFU.EX2 R100, R61 ;  /* 0x0000003d00647308 */ /* 0x000eb00000000800 */
[----:B-1----:R-:W1:Y:S08]  /*22d0*/  MUFU.EX2 R91, R56 ;  /* 0x00000038005b7308 */ /* 0x002e700000000800 */
[----:B------:R-:W-:Y:S08]  /*22e0*/  MUFU.EX2 R65, R65 ;  /* 0x0000004100417308 */ /* 0x000ff00000000800 */
[----:B------:R-:W3:Y:S08]  /*22f0*/  MUFU.EX2 R68, R68 ;  /* 0x0000004400447308 */ /* 0x000ef00000000800 */
[----:B------:R-:W4:Y:S08]  /*2300*/  MUFU.EX2 R69, R69 ;  /* 0x0000004500457308 */ /* 0x000f300000000800 */
[----:B------:R-:W-:Y:S08]  /*2310*/  MUFU.EX2 R70, R63 ;  /* 0x0000003f00467308 */ /* 0x000ff00000000800 */
[----:B------:R-:W-:Y:S08]  /*2320*/  MUFU.EX2 R90, R90 ;  /* 0x0000005a005a7308 */ /* 0x000ff00000000800 */
[----:B------:R-:W-:Y:S08]  /*2330*/  MUFU.EX2 R113, R59 ;  /* 0x0000003b00717308 */ /* 0x000ff00000000800 */
[----:B------:R-:W5:Y:S08]  /*2340*/  MUFU.EX2 R71, R58 ;  /* 0x0000003a00477308 */ /* 0x000f700000000800 */
[----:B------:R3:W-:Y:S08]  /*2350*/  MUFU.EX2 R104, R57 ;  /* 0x0000003900687308 */ /* 0x0007f00000000800 */
[----:B------:R-:W0:Y:S08]  /*2360*/  MUFU.EX2 R119, R60 ;  /* 0x0000003c00777308 */ /* 0x000e300000000800 */
[----:B------:R-:W-:Y:S08]  /*2370*/  MUFU.EX2 R92, R92 ;  /* 0x0000005c005c7308 */ /* 0x000ff00000000800 */
[----:B------:R-:W0:Y:S08]  /*2380*/  MUFU.EX2 R121, R121 ;  /* 0x0000007900797308 */ /* 0x000e300000000800 */
[----:B------:R-:W-:Y:S08]  /*2390*/  MUFU.EX2 R94, R94 ;  /* 0x0000005e005e7308 */ /* 0x000ff00000000800 */
[----:B------:R-:W0:Y:S01]  /*23a0*/  MUFU.EX2 R123, R98 ;  /* 0x00000062007b7308 */ /* 0x000e220000000800 */
[-C--:B--2---:R-:W-:Y:S01]  /*23b0*/  FMUL R26, R26, R100.reuse ;  /* 0x000000641a1a7220 */ /* 0x084fe20000400000 */
[-C--:B------:R-:W-:Y:S01]  /*23c0*/  FMUL R27, R27, R100.reuse ;  /* 0x000000641b1b7220 */ /* 0x080fe20000400000 */
        /* <DEDUP_REMOVED lines=13> */
[----:B------:R-:W-:Y:S01]  /*24a0*/  FMUL R55, R55, R100 ;  /* 0x0000006437377220 */ /* 0x000fe20000400000 */
[-C--:B-1----:R-:W-:Y:S01]  /*24b0*/  FMUL R24, R24, R91.reuse ;  /* 0x0000005b18187220 */ /* 0x082fe20000400000 */
        /* <DEDUP_REMOVED lines=15> */
[----:B---3--:R-:W-:-:S02]  /*25b0*/  F2FP.BF16.F32.PACK_AB R57, R68, R65 ;  /* 0x000000414439723e */ /* 0x008fc400000010ff */
[----:B----4-:R-:W-:Y:S02]  /*25c0*/  F2FP.BF16.F32.PACK_AB R59, R69, R66 ;  /* 0x00000042453b723e */ /* 0x010fe400000010ff */
[----:B-----5:R-:W-:Y:S02]  /*25d0*/  F2FP.BF16.F32.PACK_AB R56, R102, R71 ;  /* 0x000000476638723e */ /* 0x020fe400000010ff */
[----:B0-----:R-:W-:Y:S02]  /*25e0*/  F2FP.BF16.F32.PACK_AB R58, R119, R104 ;  /* 0x00000068773a723e */ /* 0x001fe400000010ff */
[----:B------:R-:W-:Y:S02]  /*25f0*/  F2FP.BF16.F32.PACK_AB R60, R121, R92 ;  /* 0x0000005c793c723e */ /* 0x000fe400000010ff */
[----:B------:R-:W-:Y:S02]  /*2600*/  F2FP.BF16.F32.PACK_AB R61, R67, R70 ;  /* 0x00000046433d723e */ /* 0x000fe400000010ff */
[----:B------:R-:W-:-:S02]  /*2610*/  F2FP.BF16.F32.PACK_AB R62, R123, R94 ;  /* 0x0000005e7b3e723e */ /* 0x000fc400000010ff */
[----:B------:R-:W-:Y:S01]  /*2620*/  F2FP.BF16.F32.PACK_AB R63, R113, R90 ;  /* 0x0000005a713f723e */ /* 0x000fe200000010ff */
[----:B------:R-:W-:Y:S06]  /*2630*/  BAR.SYNC.DEFER_BLOCKING 0x0 ;  /* 0x0000000000007b1d */ /* 0x000fec0000010000 */
[----:B------:R-:W-:Y:S01]  /*2640*/  UMOV UR22, UR6 ;  /* 0x0000000600167c82 */ /* 0x000fe20008000000 */
[----:B------:R-:W-:Y:S01]  /*2650*/  UMOV UR23, 0x80000020 ;  /* 0x8000002000177882 */ /* 0x000fe20000000000 */
[----:B------:R-:W-:-:S06]  /*2660*/  WARPGROUP.ARRIVE ;  /* 0x00000000000079c5 */ /* 0x000fcc0000000000 */
[----:B------:R-:W-:Y:S01]  /*2670*/  HGMMA.64x64x16.F32.BF16 R24, R56, gdesc[UR20], R24 ;  /* 0x00e0001438187df0 */ /* 0x000fe20008701818 */
[----:B------:R-:W-:Y:S01]  /*2680*/  FADD R65, R65, R68 ;  /* 0x0000004441417221 */ /* 0x000fe20000000000 */
[----:B------:R-:W-:-:S03]  /*2690*/  FADD R71, R71, R102 ;  /* 0x0000006647477221 */ /* 0x000fc60000000000 */
        /* <DEDUP_REMOVED lines=11> */
[----:B------:R-:W-:-:S04]  /*2750*/  FADD R94, R123, R94 ;  /* 0x0000005e7b5e7221 */ /* 0x000fc80000000000 */
[----:B------:R-:W0:Y:S04]  /*2760*/  SHFL.BFLY PT, R67, R90, 0x2, 0x1f ;  /* 0x0c401f005a437f89 */ /* 0x000e2800000e0000 */
[----:B------:R-:W1:Y:S01]  /*2770*/  SHFL.BFLY PT, R65, R94, 0x2, 0x1f ;  /* 0x0c401f005e417f89 */ /* 0x000e6200000e0000 */
[----:B------:R-:W-:Y:S01]  /*2780*/  HGMMA.64x64x16.F32.BF16 R24, R60, gdesc[UR16], R24, gsb0 ;  /* 0x00e000103c187df0 */ /* 0x000fe20008001818 */
[----:B0-----:R-:W-:Y:S01]  /*2790*/  FADD R67, R90, R67 ;  /* 0x000000435a437221 */ /* 0x001fe20000000000 */
[----:B-1----:R-:W-:Y:S01]  /*27a0*/  FADD R65, R94, R65 ;  /* 0x000000415e417221 */ /* 0x002fe20000000000 */
[----:B------:R-:W-:-:S03]  /*27b0*/  UIADD3 UR4, UP0, UR4, 0x20, URZ ;  /* 0x0000002004047890 */ /* 0x000fc6000ff1e03f */
[----:B------:R-:W0:Y:S01]  /*27c0*/  SHFL.BFLY PT, R68, R67, 0x1, 0x1f ;  /* 0x0c201f0043447f89 */ /* 0x000e2200000e0000 */
[----:B------:R-:W-:-:S03]  /*27d0*/  UIADD3.X UR5, URZ, UR5, URZ, UP0, !UPT ;  /* 0x000000053f057290 */ /* 0x000fc600087fe43f */
[----:B------:R-:W1:Y:S01]  /*27e0*/  SHFL.BFLY PT, R66, R65, 0x1, 0x1f ;  /* 0x0c201f0041427f89 */ /* 0x000e6200000e0000 */
[----:B------:R-:W-:Y:S02]  /*27f0*/  ISETP.LE.U32.AND P0, PT, R114, UR4, PT ;  /* 0x0000000472007c0c */ /* 0x000fe4000bf03070 */
[----:B------:R-:W-:-:S05]  /*2800*/  IMAD.U32 R70, RZ, RZ, UR5 ;  /* 0x00000005ff467e24 */ /* 0x000fca000f8e00ff */
[----:B------:R-:W-:Y:S01]  /*2810*/  ISETP.GE.U32.AND.EX P0, PT, R70, RZ, PT, P0 ;  /* 0x000000ff4600720c */ /* 0x000fe20003f06100 */
[----:B------:R-:W-:Y:S02]  /*2820*/  IMAD R107, R83, 0x20, R107 ;  /* 0x00000020536b7824 */ /* 0x000fe400078e026b */
[----:B------:R-:W-:Y:S02]  /*2830*/  IMAD R109, R85, 0x20, R109 ;  /* 0x00000020556d7824 */ /* 0x000fe400078e026d */
[----:B------:R-:W-:Y:S02]  /*2840*/  IMAD.MOV.U32 R82, RZ, RZ, R117 ;  /* 0x000000ffff527224 */ /* 0x000fe400078e0075 */
[----:B------:R-:W-:Y:S02]  /*2850*/  IMAD.MOV.U32 R113, RZ, RZ, R64 ;  /* 0x000000ffff717224 */ /* 0x000fe400078e0040 */
[----:B0-----:R-:W-:Y:S01]  /*2860*/  FADD R69, R67, R68 ;  /* 0x0000004443457221 */ /* 0x001fe20000000000 */
[----:B-1----:R-:W-:-:S03]  /*2870*/  FADD R66, R65, R66 ;  /* 0x0000004241427221 */ /* 0x002fc60000000000 */
[----:B------:R-:W-:Y:S01]  /*2880*/  FFMA R111, R100, R111, R69 ;  /* 0x0000006f646f7223 */ /* 0x000fe20000000045 */
[----:B------:R-:W-:Y:S02]  /*2890*/  IMAD.MOV.U32 R65, RZ, RZ, R117 ;  /* 0x000000ffff417224 */ /* 0x000fe400078e0075 */
[----:B------:R-:W-:Y:S01]  /*28a0*/  FFMA R112, R91, R112, R66 ;  /* 0x000000705b707223 */ /* 0x000fe20000000042 */
[----:B------:R-:W-:Y:S02]  /*28b0*/  WARPGROUP.DEPBAR.LE gsb0, 0x0 ;  /* 0x00008000000079c5 */ /* 0x000fe40000010000 */
[----:B------:R-:W-:Y:S05]  /*28c0*/  @!P0 BRA `(.L_x_1) ;  /* 0xffffffec00288947 */ /* 0x000fea000383ffff */
.L_x_0:
[----:B------:R-:W0:Y:S01]  /*28d0*/  LDC R21, c[0x0][0x278] ;  /* 0x00009e00ff157b82 */ /* 0x000e220000000800 */
[----:B------:R-:W-:Y:S01]  /*28e0*/  FMUL R2, R55, 0.25 ;  /* 0x3e80000037027820 */ /* 0x000fe20000400000 */
[----:B------:R-:W-:Y:S01]  /*28f0*/  FMUL R3, R54, 0.25 ;  /* 0x3e80000036037820 */ /* 0x000fe20000400000 */
[----:B------:R-:W-:Y:S01]  /*2900*/  FSETP.GT.AND P1, PT, |R111|, 8.50705917302346158658e+37, PT ;  /* 0x7e8000006f00780b */ /* 0x000fe20003f24200 */
[----:B------:R-:W-:Y:S01]  /*2910*/  FMUL R9, R26, 0.25 ;  /* 0x3e8000001a097820 */ /* 0x000fe20000400000 */
[----:B------:R-:W-:Y:S01]  /*2920*/  FMUL R4, R31, 0.25 ;  /* 0x3e8000001f047820 */ /* 0x000fe20000400000 */
[----:B------:R-:W-:Y:S01]  /*2930*/  FSETP.GT.AND P2, PT, |R112|, 8.50705917302346158658e+37, PT ;  /* 0x7e8000007000780b */ /* 0x000fe20003f44200 */
[----:B---3--:R-:W-:Y:S01]  /*2940*/  FMUL R5, R30, 0.25 ;  /* 0x3e8000001e057820 */ /* 0x008fe20000400000 */
[----:B------:R-:W-:Y:S01]  /*2950*/  FSEL R19, R2, R55, P1 ;  /* 0x0000003702137208 */ /* 0x000fe20000800000 */
[----:B------:R-:W-:Y:S01]  /*2960*/  FMUL R2, R47, 0.25 ;  /* 0x3e8000002f027820 */ /* 0x000fe20000400000 */
        /* <DEDUP_REMOVED lines=14> */
[----:B0-----:R-:W-:-:S02]  /*2a50*/  IMAD R26, R0, R21, RZ ;  /* 0x00000015001a7224 */ /* 0x001fc400078e02ff */
        /* <DEDUP_REMOVED lines=19> */
[----:B------:R-:W-:Y:S01]  /*2b90*/  LOP3.LUT R0, R87, 0x7, RZ, 0xc0, !PT ;  /* 0x0000000757007812 */ /* 0x000fe200078ec0ff */
[----:B------:R-:W-:Y:S01]  /*2ba0*/  FMUL R16, R43, 0.25 ;  /* 0x3e8000002b107820 */ /* 0x000fe20000400000 */
[----:B------:R-:W-:Y:S01]  /*2bb0*/  FSEL R12, R12, R35, P1 ;  /* 0x000000230c0c7208 */ /* 0x000fe20000800000 */
[----:B------:R-:W-:Y:S01]  /*2bc0*/  FMUL R17, R42, 0.25 ;  /* 0x3e8000002a117820 */ /* 0x000fe20000400000 */
[----:B------:R-:W-:Y:S01]  /*2bd0*/  FSEL R13, R13, R34, P1 ;  /* 0x000000220d0d7208 */ /* 0x000fe20000800000 */
[----:B------:R-:W-:Y:S01]  /*2be0*/  FMUL R33, R28, 0.25 ;  /* 0x3e8000001c217820 */ /* 0x000fe20000400000 */
[----:B------:R-:W-:Y:S01]  /*2bf0*/  FSEL R35, R2, R37, P2 ;  /* 0x0000002502237208 */ /* 0x000fe20001000000 */
[----:B------:R-:W-:Y:S01]  /*2c00*/  IMAD.SHL.U32 R2, R87, 0x8, RZ ;  /* 0x0000000857027824 */ /* 0x000fe200078e00ff */
[----:B------:R-:W-:Y:S01]  /*2c10*/  FSEL R34, R3, R32, P2 ;  /* 0x0000002003227208 */ /* 0x000fe20001000000 */
[----:B------:R-:W-:Y:S01]  /*2c20*/  FMUL R3, R24, 0.25 ;  /* 0x3e80000018037820 */ /* 0x000fe20000400000 */
[----:B------:R-:W-:Y:S01]  /*2c30*/  FSEL R6, R6, R25, P2 ;  /* 0x0000001906067208 */ /* 0x000fe20001000000 */
[----:B------:R-:W-:Y:S01]  /*2c40*/  FMUL R9, R40, 0.25 ;  /* 0x3e80000028097820 */ /* 0x000fe20000400000 */
[----:B------:R-:W-:Y:S01]  /*2c50*/  LEA R25, R0, UR17, 0x4 ;  /* 0x0000001100197c11 */ /* 0x000fe2000f8e20ff */
[----:B------:R-:W-:Y:S01]  /*2c60*/  FMUL R22, R53, 0.25 ;  /* 0x3e80000035167820 */ /* 0x000fe20000400000 */
[----:B------:R-:W-:Y:S01]  /*2c70*/  LOP3.LUT R38, R87, 0x8, RZ, 0xc0, !PT ;  /* 0x0000000857267812 */ /* 0x000fe200078ec0ff */
[----:B------:R-:W-:Y:S01]  /*2c80*/  FMUL R27, R48, 0.25 ;  /* 0x3e800000301b7820 */ /* 0x000fe20000400000 */
[----:B------:R-:W-:Y:S01]  /*2c90*/  LOP3.LUT R2, R2, 0x780, RZ, 0xc0, !PT ;  /* 0x0000078002027812 */ /* 0x000fe200078ec0ff */
[--C-:B------:R-:W-:Y:S01]  /*2ca0*/  IMAD R32, R0, -0x8, R25.reuse ;  /* 0xfffffff800207824 */ /* 0x100fe200078e0219 */
[----:B------:R-:W-:Y:S01]  /*2cb0*/  FSEL R59, R3, R24, P2 ;  /* 0x00000018033b7208 */ /* 0x000fe20001000000 */
[----:B------:R-:W-:-:S02]  /*2cc0*/  IMAD R49, R38, 0x100, R25 ;  /* 0x0000010026317824 */ /* 0x000fc400078e0219 */
[C---:B------:R-:W-:Y:S01]  /*2cd0*/  FMUL R3, R112.reuse, 8388608 ;  /* 0x4b00000070037820 */ /* 0x040fe20000400000 */
[----:B------:R-:W-:Y:S01]  /*2ce0*/  FSETP.GEU.AND P3, PT, R112, 1.175494350822287508e-38, PT ;  /* 0x008000007000780b */ /* 0x000fe20003f6e000 */
[C---:B------:R-:W-:Y:S01]  /*2cf0*/  FMUL R0, R111.reuse, 8388608 ;  /* 0x4b0000006f007820 */ /* 0x040fe20000400000 */
[C---:B------:R-:W-:Y:S01]  /*2d00*/  FSETP.GEU.AND P4, PT, R111.reuse, 1.175494350822287508e-38, PT ;  /* 0x008000006f00780b */ /* 0x040fe20003f8e000 */
[----:B------:R-:W-:Y:S01]  /*2d10*/  IMAD.IADD R49, R2, 0x1, R49 ;  /* 0x0000000102317824 */ /* 0x000fe200078e0231 */
[----:B------:R-:W-:Y:S01]  /*2d20*/  FSETP.GEU.AND P5, PT, |R111|, 1.175494350822287508e-38, PT ;  /* 0x008000006f00780b */ /* 0x000fe20003fae200 */
[----:B------:R-:W-:Y:S01]  /*2d30*/  FMUL R68, R41, 0.25 ;  /* 0x3e80000029447820 */ /* 0x000fe20000400000 */
[----:B------:R-:W-:Y:S01]  /*2d40*/  FSEL R2, R3, R112, !P3 ;  /* 0x0000007003027208 */ /* 0x000fe20005800000 */
[----:B------:R-:W-:Y:S01]  /*2d50*/  IMAD R58, R21, 0x2, R26 ;  /* 0x00000002153a7824 */ /* 0x000fe200078e021a */
[----:B------:R-:W-:Y:S01]  /*2d60*/  FSEL R3, R0, R111, !P4 ;  /* 0x0000006f00037208 */ /* 0x000fe20006000000 */
[----:B------:R-:W-:Y:S01]  /*2d70*/  @P1 FMUL R111, R111, 0.25 ;  /* 0x3e8000006f6f1820 */ /* 0x000fe20000400000 */
[----:B------:R-:W-:Y:S01]  /*2d80*/  FSEL R23, R23, R50, P1 ;  /* 0x0000003217177208 */ /* 0x000fe20000800000 */
[----:B------:R-:W-:Y:S01]  /*2d90*/  VIADD R0, R2, 0xc0cafb0d ;  /* 0xc0cafb0d02007836 */ /* 0x000fe20000000000 */
[----:B------:R-:W-:Y:S01]  /*2da0*/  FSEL R16, R16, R43, P1 ;  /* 0x0000002b10107208 */ /* 0x000fe20000800000 */
[----:B------:R-:W-:Y:S01]  /*2db0*/  VIADD R24, R3, 0xc0cafb0d ;  /* 0xc0cafb0d03187836 */ /* 0x000fe20000000000 */
[----:B------:R-:W-:Y:S01]  /*2dc0*/  FSEL R17, R17, R42, P1 ;  /* 0x0000002a11117208 */ /* 0x000fe20000800000 */
[----:B------:R-:W-:Y:S01]  /*2dd0*/  IMAD R56, R21, 0x2, R58 ;  /* 0x0000000215387824 */ /* 0x000fe200078e023a */
[C---:B------:R-:W-:Y:S01]  /*2de0*/  FSETP.GEU.AND P1, PT, |R112|.reuse, 1.175494350822287508e-38, PT ;  /* 0x008000007000780b */ /* 0x040fe20003f2e200 */
[----:B------:R-:W-:Y:S01]  /*2df0*/  @!P5 FMUL R111, R111, 16777216 ;  /* 0x4b8000006f6fd820 */ /* 0x000fe20000400000 */
[----:B------:R-:W-:Y:S01]  /*2e00*/  @P2 FMUL R112, R112, 0.25 ;  /* 0x3e80000070702820 */ /* 0x000fe20000400000 */
[----:B------:R-:W-:Y:S01]  /*2e10*/  LOP3.LUT R25, R0, 0xff800000, RZ, 0xc0, !PT ;  /* 0xff80000000197812 */ /* 0x000fe200078ec0ff */
[----:B------:R-:W-:Y:S01]  /*2e20*/  @!P5 FMUL R19, R19, 16777216 ;  /* 0x4b8000001313d820 */ /* 0x000fe20000400000 */
[----:B------:R-:W-:Y:S01]  /*2e30*/  FSEL R28, R33, R28, P2 ;  /* 0x0000001c211c7208 */ /* 0x000fe20001000000 */
[----:B------:R-:W-:Y:S01]  /*2e40*/  @!P5 FMUL R18, R18, 16777216 ;  /* 0x4b8000001212d820 */ /* 0x000fe20000400000 */
[----:B------:R-:W0:Y:S01]  /*2e50*/  MUFU.RCP R111, R111 ;  /* 0x0000006f006f7308 */ /* 0x000e220000001000 */
[----:B------:R-:W-:Y:S01]  /*2e60*/  @!P5 FMUL R20, R20, 16777216 ;  /* 0x4b8000001414d820 */ /* 0x000fe20000400000 */
        /* <DEDUP_REMOVED lines=10> */
[----:B------:R-:W1:Y:S01]  /*2f10*/  MUFU.RCP R112, R112 ;  /* 0x0000007000707308 */ /* 0x000e620000001000 */
[----:B------:R-:W-:Y:S01]  /*2f20*/  @!P5 FMUL R31, R31, 16777216 ;  /* 0x4b8000001f1fd820 */ /* 0x000fe20000400000 */
[----:B------:R-:W-:Y:S01]  /*2f30*/  @!P5 FMUL R30, R30, 16777216 ;  /* 0x4b8000001e1ed820 */ /* 0x000fe20000400000 */
[----:B------:R-:W-:Y:S01]  /*2f40*/  @!P5 FMUL R7, R7, 16777216 ;  /* 0x4b8000000707d820 */ /* 0x000fe20000400000 */
[----:B------:R-:W-:Y:S01]  /*2f50*/  I2FP.F32.S32 R33, R25 ;  /* 0x0000001900217245 */ /* 0x000fe20000201400 */
[----:B------:R-:W-:Y:S01]  /*2f60*/  @!P5 FMUL R8, R8, 16777216 ;  /* 0x4b8000000808d820 */ /* 0x000fe20000400000 */
[----:B------:R-:W-:Y:S01]  /*2f70*/  IMAD.IADD R25, R2, 0x1, -R25 ;  /* 0x0000000102197824 */ /* 0x000fe200078e0a19 */
[----:B------:R-:W-:Y:S01]  /*2f80*/  LOP3.LUT R42, R24, 0xff800000, RZ, 0xc0, !PT ;  /* 0xff800000182a7812 */ /* 0x000fe200078ec0ff */
[C---:B0-----:R-:W-:Y:S01]  /*2f90*/  FMUL R19, R111.reuse, R19 ;  /* 0x000000136f137220 */ /* 0x041fe20000400000 */
[C---:B------:R-:W-:Y:S01]  /*2fa0*/  FMUL R18, R111.reuse, R18 ;  /* 0x000000126f127220 */ /* 0x040fe20000400000 */
        /* <DEDUP_REMOVED lines=13> */
[----:B------:R-:W-:Y:S01]  /*3080*/  FMUL R111, R111, R8 ;  /* 0x000000086f6f7220 */ /* 0x000fe20000400000 */
[----:B------:R-:W-:Y:S01]  /*3090*/  @!P1 FMUL R5, R5, 16777216 ;  /* 0x4b80000005059820 */ /* 0x000fe20000400000 */
[----:B------:R-:W-:-:S02]  /*30a0*/  IMAD.MOV.U32 R7, RZ, RZ, 0x3dc6b27f ;  /* 0x3dc6b27fff077424 */ /* 0x000fc400078e00ff */
[----:B------:R-:W-:Y:S01]  /*30b0*/  FADD R8, R25, -1 ;  /* 0xbf80000019087421 */ /* 0x000fe20000000000 */
[----:B------:R-:W-:Y:S01]  /*30c0*/  I2FP.F32.S32 R37, R42 ;  /* 0x0000002a00257245 */ /* 0x000fe20000201400 */
[----:B------:R-:W-:Y:S02]  /*30d0*/  IMAD.IADD R42, R3, 0x1, -R42 ;  /* 0x00000001032a7824 */ /* 0x000fe400078e0a2a */
[----:B-1----:R-:W-:Y:S01]  /*30e0*/  FMUL R25, R112, R5 ;  /* 0x0000000570197220 */ /* 0x002fe20000400000 */
[----:B------:R-:W-:Y:S01]  /*30f0*/  FFMA.FTZ R5, R8, R7, -0.16845393180847167969 ;  /* 0xbe2c7f3008057423 */ /* 0x000fe20000010007 */
[----:B------:R-:W-:Y:S01]  /*3100*/  LOP3.LUT P0, RZ, R87, 0x80, RZ, 0xc0, !PT ;  /* 0x0000008057ff7812 */ /* 0x000fe2000780c0ff */
[----:B------:R-:W-:Y:S01]  /*3110*/  FADD R42, R42, -1 ;  /* 0xbf8000002a2a7421 */ /* 0x000fe20000000000 */
[----:B------:R-:W-:Y:S01]  /*3120*/  FSEL R9, R9, R40, P2 ;  /* 0x0000002809097208 */ /* 0x000fe20001000000 */
[----:B------:R-:W-:Y:S01]  /*3130*/  FFMA.FTZ R5, R8, R5, 0.1716887056827545166 ;  /* 0x3e2fcf2a08057423 */ /* 0x000fe20000010005 */
[----:B------:R-:W-:-:S02]  /*3140*/  IMAD.SHL.U32 R87, R87, 0x4, RZ ;  /* 0x0000000457577824 */ /* 0x000fc400078e00ff */
[----:B------:R-:W-:Y:S01]  /*3150*/  FFMA.FTZ R7, R42, R7, -0.16845393180847167969 ;  /* 0xbe2c7f302a077423 */ /* 0x000fe20000010007 */
[----:B------:R-:W-:Y:S01]  /*3160*/  FSEL R24, RZ, -23, P4 ;  /* 0xc1b80000ff187808 */ /* 0x000fe20002000000 */
[----:B------:R-:W-:Y:S01]  /*3170*/  FFMA.FTZ R5, R8, R5, -0.17900948226451873779 ;  /* 0xbe374e4308057423 */ /* 0x000fe20000010005 */
[----:B------:R-:W-:Y:S01]  /*3180*/  @!P1 FMUL R9, R9, 16777216 ;  /* 0x4b80000009099820 */ /* 0x000fe20000400000 */
[----:B------:R-:W-:Y:S01]  /*3190*/  FFMA.FTZ R7, R42, R7, 0.1716887056827545166 ;  /* 0x3e2fcf2a2a077423 */ /* 0x000fe20000010007 */
[----:B------:R-:W-:Y:S01]  /*31a0*/  LOP3.LUT R87, R87, 0x1c0, RZ, 0xc0, !PT ;  /* 0x000001c057577812 */ /* 0x000fe200078ec0ff */
[----:B------:R-:W-:Y:S01]  /*31b0*/  FFMA.FTZ R5, R8, R5, 0.20512372255325317383 ;  /* 0x3e520bf408057423 */ /* 0x000fe20000010005 */
[----:B------:R-:W-:Y:S01]  /*31c0*/  FMUL R62, R112, R9 ;  /* 0x00000009703e7220 */ /* 0x000fe20000400000 */
[----:B------:R-:W-:Y:S01]  /*31d0*/  FFMA.FTZ R7, R42, R7, -0.17900948226451873779 ;  /* 0xbe374e432a077423 */ /* 0x000fe20000010007 */
[----:B------:R-:W-:Y:S01]  /*31e0*/  @!P1 FMUL R4, R4, 16777216 ;  /* 0x4b80000004049820 */ /* 0x000fe20000400000 */
[----:B------:R-:W-:Y:S01]  /*31f0*/  FFMA.FTZ R5, R8, R5, -0.24046532809734344482 ;  /* 0xbe763c8b08057423 */ /* 0x000fe20000010005 */
[----:B------:R-:W-:-:S02]  /*3200*/  IMAD.IADD R87, R87, 0x1, R32 ;  /* 0x0000000157577824 */ /* 0x000fc400078e0220 */
[----:B------:R-:W-:Y:S01]  /*3210*/  FFMA.FTZ R7, R42, R7, 0.20512372255325317383 ;  /* 0x3e520bf42a077423 */ /* 0x000fe20000010007 */
[----:B------:R-:W-:Y:S01]  /*3220*/  FSEL R32, RZ, -23, P3 ;  /* 0xc1b80000ff207808 */ /* 0x000fe20001800000 */
[----:B------:R-:W-:Y:S01]  /*3230*/  FFMA.FTZ R5, R8, R5, 0.28857114911079406738 ;  /* 0x3e93bf9908057423 */ /* 0x000fe20000010005 */
[----:B------:R-:W-:Y:S01]  /*3240*/  @!P1 FMUL R29, R29, 16777216 ;  /* 0x4b8000001d1d9820 */ /* 0x000fe20000400000 */
[----:B------:R-:W-:Y:S01]  /*3250*/  FFMA.FTZ R7, R42, R7, -0.24046532809734344482 ;  /* 0xbe763c8b2a077423 */ /* 0x000fe20000010007 */
[----:B------:R-:W-:Y:S01]  /*3260*/  @!P1 FMUL R6, R6, 16777216 ;  /* 0x4b80000006069820 */ /* 0x000fe20000400000 */
[----:B------:R-:W-:Y:S01]  /*3270*/  FFMA.FTZ R5, R8, R5, -0.36067417263984680176 ;  /* 0xbeb8aa4908057423 */ /* 0x000fe20000010005 */
[----:B------:R-:W-:Y:S01]  /*3280*/  @!P1 FMUL R28, R28, 16777216 ;  /* 0x4b8000001c1c9820 */ /* 0x000fe20000400000 */
[----:B------:R-:W-:Y:S01]  /*3290*/  FFMA.FTZ R9, R42, R7, 0.28857114911079406738 ;  /* 0x3e93bf992a097423 */ /* 0x000fe20000010007 */
[----:B------:R-:W-:Y:S01]  /*32a0*/  @!P1 FMUL R59, R59, 16777216 ;  /* 0x4b8000003b3b9820 */ /* 0x000fe20000400000 */
[----:B------:R-:W-:Y:S01]  /*32b0*/  FFMA.FTZ R7, R8, R5, 0.48089820146560668945 ;  /* 0x3ef6384a08077423 */ /* 0x000fe20000010005 */
[----:B------:R-:W-:Y:S01]  /*32c0*/  FFMA.FTZ R32, R33, 1.1920928955078125e-07, R32 ;  /* 0x3400000021207823 */ /* 0x000fe20000010020 */
[----:B------:R-:W-:Y:S01]  /*32d0*/  FFMA.FTZ R9, R42, R9, -0.36067417263984680176 ;  /* 0xbeb8aa492a097423 */ /* 0x000fe20000010009 */
[----:B------:R-:W-:Y:S01]  /*32e0*/  FFMA.FTZ R33, R37, 1.1920928955078125e-07, R24 ;  /* 0x3400000025217823 */ /* 0x000fe20000010018 */
[----:B------:R-:W-:Y:S01]  /*32f0*/  FFMA.FTZ R7, R8, R7, -0.72134751081466674805 ;  /* 0xbf38aa3b08077423 */ /* 0x000fe20000010007 */
[C---:B------:R-:W-:Y:S01]  /*3300*/  FMUL R24, R112.reuse, R4 ;  /* 0x0000000470187220 */ /* 0x040fe20000400000 */
[C---:B------:R-:W-:Y:S01]  /*3310*/  FMUL R29, R112.reuse, R29 ;  /* 0x0000001d701d7220 */ /* 0x040fe20000400000 */
[----:B------:R-:W-:Y:S01]  /*3320*/  FMUL R6, R112, R6 ;  /* 0x0000000670067220 */ /* 0x000fe20000400000 */
[----:B------:R-:W-:Y:S01]  /*3330*/  FFMA.FTZ R9, R42, R9, 0.48089820146560668945 ;  /* 0x3ef6384a2a097423 */ /* 0x000fe20000010009 */
[C---:B------:R-:W-:Y:S01]  /*3340*/  FMUL R4, R112.reuse, R28 ;  /* 0x0000001c70047220 */ /* 0x040fe20000400000 */
[----:B------:R-:W-:Y:S01]  /*3350*/  FMUL R59, R112, R59 ;  /* 0x0000003b703b7220 */ /* 0x000fe20000400000 */
[----:B------:R-:W-:Y:S01]  /*3360*/  FMUL R7, R8, R7 ;  /* 0x0000000708077220 */ /* 0x000fe20000400000 */
[----:B------:R-:W-:Y:S01]  /*3370*/  FFMA.FTZ R31, R42, R9, -0.72134751081466674805 ;  /* 0xbf38aa3b2a1f7423 */ /* 0x000fe20000010009 */
[----:B------:R-:W-:Y:S01]  /*3380*/  F2FP.BF16.F32.PACK_AB R5, R29, R6 ;  /* 0x000000061d05723e */ /* 0x000fe200000010ff */
[----:B------:R-:W-:Y:S01]  /*3390*/  @!P1 FMUL R51, R51, 16777216 ;  /* 0x4b80000033339820 */ /* 0x000fe20000400000 */
[----:B------:R-:W-:Y:S01]  /*33a0*/  FMUL R9, R8, R7 ;  /* 0x0000000708097220 */ /* 0x000fe20000400000 */
[----:B------:R-:W-:Y:S01]  /*33b0*/  F2FP.BF16.F32.PACK_AB R4, R4, R59 ;  /* 0x0000003b0404723e */ /* 0x000fe200000010ff */
[----:B------:R-:W-:Y:S01]  /*33c0*/  @!P1 FMUL R35, R35, 16777216 ;  /* 0x4b80000023239820 */ /* 0x000fe20000400000 */
[----:B------:R-:W-:Y:S01]  /*33d0*/  F2FP.BF16.F32.PACK_AB R6, R30, R111 ;  /* 0x0000006f1e06723e */ /* 0x000fe200000010ff */
[----:B------:R-:W-:Y:S01]  /*33e0*/  @!P1 FMUL R36, R36, 16777216 ;  /* 0x4b80000024249820 */ /* 0x000fe20000400000 */
[----:B------:R-:W-:Y:S01]  /*33f0*/  F2FP.BF16.F32.PACK_AB R7, R57, R70 ;  /* 0x000000463907723e */ /* 0x000fe200000010ff */
[----:B------:R-:W-:Y:S01]  /*3400*/  BAR.SYNC.DEFER_BLOCKING 0x0 ;  /* 0x0000000000007b1d */ /* 0x000fe20000010000 */
[----:B------:R-:W-:Y:S01]  /*3410*/  FSEL R22, R22, R53, P2 ;  /* 0x0000003516167208 */ /* 0x000fe20001000000 */
[----:B------:R-:W-:Y:S01]  /*3420*/  FMUL R53, R44, 0.25 ;  /* 0x3e8000002c357820 */ /* 0x000fe20000400000 */
[----:B------:R-:W-:Y:S01]  /*3430*/  LEA R88, R88, UR17, 0x4 ;  /* 0x0000001158587c11 */ /* 0x000fe2000f8e20ff */
[----:B------:R-:W-:Y:S01]  /*3440*/  @!P1 FMUL R39, R39, 16777216 ;  /* 0x4b80000027279820 */ /* 0x000fe20000400000 */
[----:B------:R-:W-:Y:S01]  /*3450*/  FSEL R27, R27, R48, P2 ;  /* 0x000000301b1b7208 */ /* 0x000fe20001000000 */
[----:B------:R-:W-:Y:S01]  /*3460*/  @!P1 FMUL R22, R22, 16777216 ;  /* 0x4b80000016169820 */ /* 0x000fe20000400000 */
[----:B------:R-:W-:Y:S01]  /*3470*/  FSEL R53, R53, R44, P2 ;  /* 0x0000002c35357208 */ /* 0x000fe20001000000 */
[----:B------:R-:W-:Y:S01]  /*3480*/  @!P1 FMUL R34, R34, 16777216 ;  /* 0x4b80000022229820 */ /* 0x000fe20000400000 */
[----:B------:R-:W-:Y:S01]  /*3490*/  FSEL R68, R68, R41, P2 ;  /* 0x0000002944447208 */ /* 0x000fe20001000000 */
[----:B------:R-:W-:Y:S01]  /*34a0*/  @!P1 FMUL R27, R27, 16777216 ;  /* 0x4b8000001b1b9820 */ /* 0x000fe20000400000 */
[----:B------:R-:W-:Y:S01]  /*34b0*/  ISETP.GE.U32.AND P3, PT, R3, 0x7f800000, PT ;  /* 0x7f8000000300780c */ /* 0x000fe20003f66070 */
[----:B------:R-:W-:Y:S01]  /*34c0*/  @!P1 FMUL R53, R53, 16777216 ;  /* 0x4b80000035359820 */ /* 0x000fe20000400000 */
[----:B------:R-:W-:Y:S01]  /*34d0*/  FMUL R31, R42, R31 ;  /* 0x0000001f2a1f7220 */ /* 0x000fe20000400000 */
[----:B------:R-:W-:Y:S01]  /*34e0*/  @!P1 FMUL R68, R68, 16777216 ;  /* 0x4b80000044449820 */ /* 0x000fe20000400000 */
[----:B------:R-:W-:Y:S01]  /*34f0*/  ISETP.GE.U32.AND P1, PT, R2, 0x7f800000, PT ;  /* 0x7f8000000200780c */ /* 0x000fe20003f26070 */
[----:B------:R-:W-:Y:S01]  /*3500*/  FMUL R60, R112, R39 ;  /* 0x00000027703c7220 */ /* 0x000fe20000400000 */
[----:B------:R-:W-:Y:S01]  /*3510*/  FFMA.FTZ R9, R8, 1.4426950216293334961, R9 ;  /* 0x3fb8aa3b08097823 */ /* 0x000fe20000010009 */
[----:B------:R-:W-:Y:S01]  /*3520*/  FMUL R39, R42, R31 ;  /* 0x0000001f2a277220 */ /* 0x000fe20000400000 */
[C---:B------:R-:W-:Y:S01]  /*3530*/  FMUL R43, R112.reuse, R35 ;  /* 0x00000023702b7220 */ /* 0x040fe20000400000 */
[----:B------:R-:W-:Y:S01]  /*3540*/  FMUL R55, R112, R36 ;  /* 0x0000002470377220 */ /* 0x000fe20000400000 */
[----:B------:R-:W-:Y:S01]  /*3550*/  FADD R32, R32, R9 ;  /* 0x0000000920207221 */ /* 0x000fe20000000000 */
[----:B------:R-:W-:Y:S01]  /*3560*/  FFMA.FTZ R42, R42, 1.4426950216293334961, R39 ;  /* 0x3fb8aa3b2a2a7823 */ /* 0x000fe20000010027 */
[----:B------:R-:W-:Y:S01]  /*3570*/  FMUL R66, R112, R34 ;  /* 0x0000002270427220 */ /* 0x000fe20000400000 */
[----:B------:R-:W-:Y:S01]  /*3580*/  STSM.16.M88.4 [R49], R4 ;  /* 0x0000000431007844 */ /* 0x000fe20000000200 */
[----:B------:R-:W-:-:S02]  /*3590*/  @P3 IMAD.MOV.U32 R8, RZ, RZ, 0x7f800000 ;  /* 0x7f800000ff083424 */ /* 0x000fc400078e00ff */
[----:B------:R-:W-:Y:S01]  /*35a0*/  FADD R33, R33, R42 ;  /* 0x0000002a21217221 */ /* 0x000fe20000000000 */
[----:B------:R-:W-:Y:S01]  /*35b0*/  F2FP.BF16.F32.PACK_AB R10, R10, R13 ;  /* 0x0000000d0a0a723e */ /* 0x000fe200000010ff */
[----:B------:R-:W-:Y:S01]  /*35c0*/  BAR.SYNC.DEFER_BLOCKING 0x0 ;  /* 0x0000000000007b1d */ /* 0x000fe20000010000 */
[----:B------:R-:W-:Y:S02]  /*35d0*/  @P1 IMAD.MOV.U32 R9, RZ, RZ, 0x7f800000 ;  /* 0x7f800000ff091424 */ /* 0x000fe400078e00ff */
[----:B------:R-:W-:Y:S01]  /*35e0*/  @P3 FFMA.FTZ R33, R3, R8, +INF ;  /* 0x7f80000003213423 */ /* 0x000fe20000010008 */
[----:B------:R-:W-:Y:S01]  /*35f0*/  F2FP.BF16.F32.PACK_AB R8, R55, R66 ;  /* 0x000000423708723e */ /* 0x000fe200000010ff */
[----:B------:R-:W-:Y:S02]  /*3600*/  IMAD R52, R21, 0x2, R56 ;  /* 0x0000000215347824 */ /* 0x000fe400078e0238 */
[----:B------:R-:W-:Y:S01]  /*3610*/  @P1 FFMA.FTZ R32, R2, R9, +INF ;  /* 0x7f80000002201423 */ /* 0x000fe20000010009 */
[----:B------:R-:W-:Y:S01]  /*3620*/  F2FP.BF16.F32.PACK_AB R9, R43, R60 ;  /* 0x0000003c2b09723e */ /* 0x000fe200000010ff */
[----:B------:R-:W-:Y:S01]  /*3630*/  FMUL R51, R112, R51 ;  /* 0x0000003370337220 */ /* 0x000fe20000400000 */
[----:B------:R-:W-:Y:S01]  /*3640*/  F2FP.BF16.F32.PACK_AB R11, R11, R12 ;  /* 0x0000000c0b0b723e */ /* 0x000fe200000010ff */
[C---:B------:R-:W-:Y:S01]  /*3650*/  IMAD R54, R21.reuse, 0x2, R52 ;  /* 0x0000000215367824 */ /* 0x040fe200078e0234 */
[----:B------:R-:W-:Y:S01]  /*3660*/  LEA.HI R0, R38, R87, RZ, 0x1f ;  /* 0x0000005726007211 */ /* 0x000fe200078ff8ff */
[C---:B------:R-:W-:Y:S01]  /*3670*/  FMUL R53, R112.reuse, R53 ;  /* 0x0000003570357220 */ /* 0x040fe20000400000 */
[----:B------:R-:W-:Y:S01]  /*3680*/  FMUL R68, R112, R68 ;  /* 0x0000004470447220 */ /* 0x000fe20000400000 */
[----:B------:R-:W-:Y:S01]  /*3690*/  IMAD R50, R21, 0x2, R54 ;  /* 0x0000000215327824 */ /* 0x000fe200078e0236 */
[----:B------:R-:W-:Y:S01]  /*36a0*/  F2FP.BF16.F32.PACK_AB R14, R14, R17 ;  /* 0x000000110e0e723e */ /* 0x000fe200000010ff */
[----:B------:R-:W-:Y:S01]  /*36b0*/  ULDC.64 UR4, c[0x0][0x270] ;  /* 0x00009c0000047ab9 */ /* 0x000fe20000000a00 */
[----:B------:R-:W-:Y:S01]  /*36c0*/  F2FP.BF16.F32.PACK_AB R12, R53, R62 ;  /* 0x0000003e350c723e */ /* 0x000fe200000010ff */
[----:B------:R-:W-:Y:S01]  /*36d0*/  IMAD R48, R21, 0x2, R50 ;  /* 0x0000000215307824 */ /* 0x000fe200078e0232 */
[----:B------:R-:W-:Y:S01]  /*36e0*/  F2FP.BF16.F32.PACK_AB R13, R51, R68 ;  /* 0x00000044330d723e */ /* 0x000fe200000010ff */
[----:B------:R-:W-:Y:S01]  /*36f0*/  UIMAD UR4, UR16, UR4, URZ ;  /* 0x00000004100472a4 */ /* 0x000fe2000f8e023f */
[----:B------:R-:W-:Y:S01]  /*3700*/  F2FP.BF16.F32.PACK_AB R15, R15, R16 ;  /* 0x000000100f0f723e */ /* 0x000fe200000010ff */
[C---:B------:R-:W-:Y:S01]  /*3710*/  IMAD R47, R21.reuse, 0x2, R48 ;  /* 0x00000002152f7824 */ /* 0x040fe200078e0230 */
[----:B------:R-:W-:Y:S01]  /*3720*/  FSETP.NEU.AND P2, PT, R2, RZ, PT ;  /* 0x000000ff0200720b */ /* 0x000fe20003f4d000 */
[----:B------:R-:W-:Y:S01]  /*3730*/  IMAD R55, R86, UR5, RZ ;  /* 0x0000000556377c24 */ /* 0x000fe2000f8e02ff */
[----:B------:R-:W0:Y:S01]  /*3740*/  LDS.128 R4, [R88] ;  /* 0x0000000058047984 */ /* 0x000e220000000c00 */
[----:B------:R-:W-:Y:S01]  /*3750*/  IMAD R46, R21, 0x2, R47 ;  /* 0x00000002152e7824 */ /* 0x000fe200078e022f */
[----:B------:R-:W-:Y:S01]  /*3760*/  FSETP.NEU.AND P1, PT, R3, RZ, PT ;  /* 0x000000ff0300720b */ /* 0x000fe20003f2d000 */
[----:B------:R-:W-:Y:S01]  /*3770*/  FMUL R22, R112, R22 ;  /* 0x0000001670167220 */ /* 0x000fe20000400000 */
[----:B------:R-:W-:Y:S01]  /*3780*/  BAR.SYNC.DEFER_BLOCKING 0x0 ;  /* 0x0000000000007b1d */ /* 0x000fe20000010000 */
[----:B------:R-:W-:-:S02]  /*3790*/  IMAD R45, R21, 0x2, R46 ;  /* 0x00000002152d7824 */ /* 0x000fc400078e022e */
[----:B------:R-:W-:Y:S01]  /*37a0*/  FMUL R27, R112, R27 ;  /* 0x0000001b701b7220 */ /* 0x000fe20000400000 */
[----:B------:R-:W-:Y:S01]  /*37b0*/  USHF.L.U32 UR5, UR4, 0x1, URZ ;  /* 0x0000000104057899 */ /* 0x000fe2000800063f */
[----:B------:R-:W-:Y:S01]  /*37c0*/  IMAD.SHL.U32 R61, R55, 0x2, RZ ;  /* 0x00000002373d7824 */ /* 0x000fe200078e00ff */
[----:B------:R-:W-:Y:S01]  /*37d0*/  F2FP.BF16.F32.PACK_AB R17, R22, R25 ;  /* 0x000000191611723e */ /* 0x000fe200000010ff */
[C---:B------:R-:W-:Y:S01]  /*37e0*/  IMAD R44, R21.reuse, 0x2, R45 ;  /* 0x00000002152c7824 */ /* 0x040fe200078e022d */
[----:B------:R-:W1:Y:S01]  /*37f0*/  LDC.64 R2, c[0x0][0x228] ;  /* 0x00008a00ff027b82 */ /* 0x000e620000000a00 */
[----:B------:R-:W-:Y:S02]  /*3800*/  F2FP.BF16.F32.PACK_AB R16, R24, R27 ;  /* 0x0000001b1810723e */ /* 0x000fe400000010ff */
[----:B------:R-:W-:Y:S01]  /*3810*/  IMAD R41, R21, 0x2, R44 ;  /* 0x0000000215297824 */ /* 0x000fe200078e022c */
[----:B------:R-:W-:Y:S02]  /*3820*/  F2FP.BF16.F32.PACK_AB R18, R18, R23 ;  /* 0x000000171212723e */ /* 0x000fe400000010ff */
[----:B------:R-:W-:Y:S01]  /*3830*/  F2FP.BF16.F32.PACK_AB R19, R19, R20 ;  /* 0x000000141313723e */ /* 0x000fe200000010ff */
[----:B------:R-:W-:Y:S01]  /*3840*/  IMAD R40, R21, 0x2, R41 ;  /* 0x0000000215287824 */ /* 0x000fe200078e0229 */
[----:B------:R-:W-:-:S02]  /*3850*/  FSEL R32, R32, -INF , P2 ;  /* 0xff80000020207808 */ /* 0x000fc40001000000 */
[----:B------:R-:W-:Y:S01]  /*3860*/  FSEL R33, R33, -INF , P1 ;  /* 0xff80000021217808 */ /* 0x000fe20000800000 */
[----:B------:R-:W-:Y:S01]  /*3870*/  IMAD R37, R21, 0x2, R40 ;  /* 0x0000000215257824 */ /* 0x000fe200078e0228 */
[----:B------:R-:W-:Y:S01]  /*3880*/  LOP3.LUT R89, R89, 0x1f8, RZ, 0xc0, !PT ;  /* 0x000001f859597812 */ /* 0x000fe200078ec0ff */
[----:B------:R-:W-:Y:S02]  /*3890*/  FFMA R32, R32, 0.69314718246459960938, R65 ;  /* 0x3f31721820207823 */ /* 0x000fe40000000041 */
[----:B------:R-:W-:Y:S02]  /*38a0*/  IMAD R38, R21, 0x2, R37 ;  /* 0x0000000215267824 */ /* 0x000fe400078e0225 */
[----:B------:R-:W-:Y:S01]  /*38b0*/  FFMA R33, R33, 0.69314718246459960938, R64 ;  /* 0x3f31721821217823 */ /* 0x000fe20000000040 */
[----:B------:R-:W-:Y:S01]  /*38c0*/  STSM.16.M88.4 [R49], R8 ;  /* 0x0000000831007844 */ /* 0x000fe20000000200 */
[C---:B------:R-:W-:Y:S01]  /*38d0*/  IMAD R35, R21.reuse, 0x2, R38 ;  /* 0x0000000215237824 */ /* 0x040fe200078e0226 */
[----:B------:R-:W-:Y:S03]  /*38e0*/  BAR.SYNC.DEFER_BLOCKING 0x0 ;  /* 0x0000000000007b1d */ /* 0x000fe60000010000 */
[----:B------:R-:W-:Y:S01]  /*38f0*/  IMAD R34, R21, 0x2, R35 ;  /* 0x0000000215227824 */ /* 0x000fe200078e0223 */
[----:B-1----:R-:W-:Y:S01]  /*3900*/  IADD3 R61, P3, P4, R61, UR5, R2 ;  /* 0x000000053d3d7c10 */ /* 0x002fe2000fc7e002 */
[----:B------:R-:W-:Y:S01]  /*3910*/  UIMAD.WIDE UR4, UR4, 0x2, URZ ;  /* 0x00000002040478a5 */ /* 0x000fe2000f8e023f */
[----:B------:R-:W-:-:S02]  /*3920*/  IMAD.HI R2, R55, 0x2, RZ ;  /* 0x0000000237027827 */ /* 0x000fc400078e02ff */
[-C--:B------:R-:W-:Y:S02]  /*3930*/  LEA R24, P5, R26, R61.reuse, 0x1 ;  /* 0x0000003d1a187211 */ /* 0x080fe400078a08ff */
[C---:B------:R-:W-:Y:S01]  /*3940*/  IMAD R28, R21.reuse, 0x2, R34 ;  /* 0x00000002151c7824 */ /* 0x040fe200078e0222 */
[----:B------:R-:W-:Y:S01]  /*3950*/  IADD3.X R63, R2, UR5, R3, P3, P4 ;  /* 0x00000005023f7c10 */ /* 0x000fe20009fe8403 */
[----:B------:R-:W-:Y:S01]  /*3960*/  ULDC UR4, c[0x0][0x27c] ;  /* 0x00009f0000047ab9 */ /* 0x000fe20000000800 */
[-C--:B------:R-:W-:Y:S01]  /*3970*/  LEA R22, P6, R58, R61.reuse, 0x1 ;  /* 0x0000003d3a167211 */ /* 0x080fe200078c08ff */
[C---:B------:R-:W-:Y:S01]  /*3980*/  IMAD R29, R21.reuse, 0x2, R28 ;  /* 0x00000002151d7824 */ /* 0x040fe200078e021c */
[-C--:B------:R-:W-:Y:S01]  /*3990*/  LEA R20, P3, R56, R61.reuse, 0x1 ;  /* 0x0000003d38147211 */ /* 0x080fe200078608ff */
[----:B------:R-:W-:Y:S01]  /*39a0*/  UIMAD UR4, UR16, UR4, URZ ;  /* 0x00000004100472a4 */ /* 0x000fe2000f8e023f */
[----:B------:R-:W-:Y:S01]  /*39b0*/  LEA R2, P4, R52, R61, 0x1 ;  /* 0x0000003d34027211 */ /* 0x000fe200078808ff */
[C---:B------:R-:W-:Y:S01]  /*39c0*/  IMAD R30, R21.reuse, 0x2, R29 ;  /* 0x00000002151e7824 */ /* 0x040fe200078e021d */
[----:B------:R-:W-:Y:S01]  /*39d0*/  LEA.HI.X.SX32 R25, R26, R63, 0x1, P5 ;  /* 0x0000003f1a197211 */ /* 0x000fe200028f0eff */
[----:B------:R-:W-:Y:S01]  /*39e0*/  USHF.L.U32 UR6, UR4, 0x2, URZ ;  /* 0x0000000204067899 */ /* 0x000fe2000800063f */
[----:B------:R-:W-:Y:S01]  /*39f0*/  LEA R26, P5, R54, R61, 0x1 ;  /* 0x0000003d361a7211 */ /* 0x000fe200078a08ff */
[C---:B------:R-:W-:Y:S01]  /*3a00*/  IMAD R31, R21.reuse, 0x2, R30 ;  /* 0x00000002151f7824 */ /* 0x040fe200078e021e */
[-C--:B------:R-:W-:Y:S01]  /*3a10*/  LEA.HI.X.SX32 R23, R58, R63.reuse, 0x1, P6 ;  /* 0x0000003f3a177211 */ /* 0x080fe200030f0eff */
[----:B------:R-:W-:Y:S01]  /*3a20*/  UIMAD.WIDE UR4, UR4, 0x4, URZ ;  /* 0x00000004040478a5 */ /* 0x000fe2000f8e023f */
[----:B------:R-:W1:Y:S01]  /*3a30*/  LDS.128 R8, [R88] ;  /* 0x0000000058087984 */ /* 0x000e620000000c00 */
[C---:B------:R-:W-:Y:S01]  /*3a40*/  IMAD R36, R21.reuse, 0x2, R31 ;  /* 0x0000000215247824 */ /* 0x040fe200078e021f */
[----:B------:R-:W-:Y:S01]  /*3a50*/  LEA.HI.X.SX32 R3, R52, R63, 0x1, P4 ;  /* 0x0000003f34037211 */ /* 0x000fe200020f0eff */
[----:B------:R-:W-:Y:S02]  /*3a60*/  BAR.SYNC.DEFER_BLOCKING 0x0 ;  /* 0x0000000000007b1d */ /* 0x000fe40000010000 */
[----:B------:R-:W-:Y:S01]  /*3a70*/  IMAD R39, R21, 0x2, R36 ;  /* 0x0000000215277824 */ /* 0x000fe200078e0224 */
[----:B------:R-:W-:-:S02]  /*3a80*/  LEA R52, P4, R47, R61, 0x1 ;  /* 0x0000003d2f347211 */ /* 0x000fc400078808ff */
[----:B------:R-:W-:Y:S01]  /*3a90*/  LEA.HI.X.SX32 R27, R54, R63, 0x1, P5 ;  /* 0x0000003f361b7211 */ /* 0x000fe200028f0eff */
[----:B------:R-:W-:Y:S01]  /*3aa0*/  IMAD R42, R21, 0x2, R39 ;  /* 0x00000002152a7824 */ /* 0x000fe200078e0227 */
[C---:B------:R-:W-:Y:S02]  /*3ab0*/  LEA R54, P5, R46.reuse, R61, 0x1 ;  /* 0x0000003d2e367211 */ /* 0x040fe400078a08ff */
[-C--:B------:R-:W-:Y:S01]  /*3ac0*/  LEA.HI.X.SX32 R53, R47, R63.reuse, 0x1, P4 ;  /* 0x0000003f2f357211 */ /* 0x080fe200020f0eff */
[C---:B------:R-:W-:Y:S01]  /*3ad0*/  IMAD R43, R21.reuse, 0x2, R42 ;  /* 0x00000002152b7824 */ /* 0x040fe200078e022a */
[----:B------:R-:W-:Y:S02]  /*3ae0*/  LEA.HI.X.SX32 R55, R46, R63, 0x1, P5 ;  /* 0x0000003f2e377211 */ /* 0x000fe400028f0eff */
[----:B------:R-:W-:Y:S01]  /*3af0*/  LEA R46, P5, R40, R61, 0x1 ;  /* 0x0000003d282e7211 */ /* 0x000fe200078a08ff */
[----:B------:R-:W-:-:S03]  /*3b00*/  IMAD R60, R21, 0x2, R43 ;  /* 0x00000002153c7824 */ /* 0x000fc600078e022b */
[----:B------:R-:W-:Y:S01]  /*3b10*/  LEA.HI.X.SX32 R47, R40, R63, 0x1, P5 ;  /* 0x0000003f282f7211 */ /* 0x000fe200028f0eff */
[----:B------:R-:W-:Y:S01]  /*3b20*/  IMAD R66, R21, 0x2, R60 ;  /* 0x0000000215427824 */ /* 0x000fe200078e023c */
[----:B------:R-:W-:-:S03]  /*3b30*/  LEA R40, P5, R34, R61, 0x1 ;  /* 0x0000003d22287211 */ /* 0x000fc600078a08ff */
[C---:B------:R-:W-:Y:S01]  /*3b40*/  IMAD R62, R21.reuse, 0x2, R66 ;  /* 0x00000002153e7824 */ /* 0x040fe200078e0242 */
[----:B------:R-:W-:Y:S03]  /*3b50*/  STSM.16.M88.4 [R49], R12 ;  /* 0x0000000c31007844 */ /* 0x000fe60000000200 */
[C---:B------:R-:W-:Y:S01]  /*3b60*/  IMAD R68, R21.reuse, 0x2, R62 ;  /* 0x0000000215447824 */ /* 0x040fe200078e023e */
[----:B------:R-:W-:Y:S03]  /*3b70*/  BAR.SYNC.DEFER_BLOCKING 0x0 ;  /* 0x0000000000007b1d */ /* 0x000fe60000010000 */
[----:B------:R-:W-:-:S04]  /*3b80*/  IMAD R78, R21, 0x2, R68 ;  /* 0x00000002154e7824 */ /* 0x000fc800078e0244 */
[----:B------:R-:W-:-:S04]  /*3b90*/  IMAD R80, R21, 0x2, R78 ;  /* 0x0000000215507824 */ /* 0x000fc800078e024e */
[----:B------:R-:W-:Y:S01]  /*3ba0*/  IMAD R94, R21, 0x2, R80 ;  /* 0x00000002155e7824 */ /* 0x000fe200078e0250 */
[----:B------:R-:W-:Y:S02]  /*3bb0*/  LEA.HI.X.SX32 R21, R56, R63, 0x1, P3 ;  /* 0x0000003f38157211 */ /* 0x000fe400018f0eff */
[----:B------:R-:W-:-:S04]  /*3bc0*/  LEA R56, P4, R41, R61, 0x1 ;  /* 0x0000003d29387211 */ /* 0x000fc800078808ff */
[----:B------:R-:W-:Y:S02]  /*3bd0*/  LEA.HI.X.SX32 R57, R41, R63, 0x1, P4 ;  /* 0x0000003f29397211 */ /* 0x000fe400020f0eff */
[C---:B------:R-:W-:Y:S02]  /*3be0*/  LEA R70, P4, R35.reuse, R61, 0x1 ;  /* 0x0000003d23467211 */ /* 0x040fe400078808ff */
[-C--:B------:R-:W-:Y:S02]  /*3bf0*/  LEA.HI.X.SX32 R41, R34, R63.reuse, 0x1, P5 ;  /* 0x0000003f22297211 */ /* 0x080fe400028f0eff */
[----:B------:R-:W-:Y:S01]  /*3c00*/  LEA.HI.X.SX32 R71, R35, R63, 0x1, P4 ;  /* 0x0000003f23477211 */ /* 0x000fe200020f0eff */
[----:B------:R-:W2:Y:S01]  /*3c10*/  LDS.128 R12, [R88] ;  /* 0x00000000580c7984 */ /* 0x000ea20000000c00 */
[----:B------:R-:W-:Y:S01]  /*3c20*/  BAR.SYNC.DEFER_BLOCKING 0x0 ;  /* 0x0000000000007b1d */ /* 0x000fe20000010000 */
[-C--:B------:R-:W-:Y:S02]  /*3c30*/  LEA R76, P4, R30, R61.reuse, 0x1 ;  /* 0x0000003d1e4c7211 */ /* 0x080fe400078808ff */
[----:B------:R-:W-:-:S02]  /*3c40*/  LEA R34, P5, R31, R61, 0x1 ;  /* 0x0000003d1f227211 */ /* 0x000fc400078a08ff */
[----:B------:R-:W-:Y:S02]  /*3c50*/  LEA.HI.X.SX32 R77, R30, R63, 0x1, P4 ;  /* 0x0000003f1e4d7211 */ /* 0x000fe400020f0eff */
[C---:B------:R-:W-:Y:S02]  /*3c60*/  LEA R30, P4, R42.reuse, R61, 0x1 ;  /* 0x0000003d2a1e7211 */ /* 0x040fe400078808ff */
[----:B------:R-:W-:Y:S02]  /*3c70*/  LEA.HI.X.SX32 R35, R31, R63, 0x1, P5 ;  /* 0x0000003f1f237211 */ /* 0x000fe400028f0eff */
[----:B------:R-:W-:Y:S02]  /*3c80*/  LEA R82, P5, R43, R61, 0x1 ;  /* 0x0000003d2b527211 */ /* 0x000fe400078a08ff */
[----:B------:R-:W-:Y:S02]  /*3c90*/  LEA.HI.X.SX32 R31, R42, R63, 0x1, P4 ;  /* 0x0000003f2a1f7211 */ /* 0x000fe400020f0eff */
[----:B------:R-:W-:-:S02]  /*3ca0*/  LEA R42, P4, R62, R61, 0x1 ;  /* 0x0000003d3e2a7211 */ /* 0x000fc400078808ff */
[-C--:B------:R-:W-:Y:S02]  /*3cb0*/  LEA.HI.X.SX32 R83, R43, R63.reuse, 0x1, P5 ;  /* 0x0000003f2b537211 */ /* 0x080fe400028f0eff */
[----:B------:R-:W-:Y:S02]  /*3cc0*/  LEA.HI.X.SX32 R43, R62, R63, 0x1, P4 ;  /* 0x0000003f3e2b7211 */ /* 0x000fe400020f0eff */
[C---:B------:R-:W-:Y:S02]  /*3cd0*/  LEA R90, P5, R68.reuse, R61, 0x1 ;  /* 0x0000003d445a7211 */ /* 0x040fe400078a08ff */
[----:B0-----:R-:W-:Y:S01]  /*3ce0*/  PRMT R62, R5, 0x7632, R62 ;  /* 0x00007632053e7816 */ /* 0x001fe2000000003e */
[----:B------:R0:W-:Y:S01]  /*3cf0*/  STSM.16.M88.4 [R49], R16 ;  /* 0x0000001031007844 */ /* 0x0001e20000000200 */
[----:B------:R-:W-:Y:S02]  /*3d00*/  LEA.HI.X.SX32 R91, R68, R63, 0x1, P5 ;  /* 0x0000003f445b7211 */ /* 0x000fe400028f0eff */
[----:B------:R-:W-:Y:S01]  /*3d10*/  PRMT R68, R7, 0x7632, R68 ;  /* 0x0000763207447816 */ /* 0x000fe20000000044 */
[----:B------:R-:W-:Y:S01]  /*3d20*/  BAR.SYNC.DEFER_BLOCKING 0x0 ;  /* 0x0000000000007b1d */ /* 0x000fe20000010000 */
[----:B0-----:R-:W-:-:S02]  /*3d30*/  LEA R16, P6, R50, R61, 0x1 ;  /* 0x0000003d32107211 */ /* 0x001fc400078c08ff */
[----:B------:R-:W-:Y:S02]  /*3d40*/  LEA R18, P3, R48, R61, 0x1 ;  /* 0x0000003d30127211 */ /* 0x000fe400078608ff */
[-C--:B------:R-:W-:Y:S02]  /*3d50*/  LEA.HI.X.SX32 R17, R50, R63.reuse, 0x1, P6 ;  /* 0x0000003f32117211 */ /* 0x080fe400030f0eff */
[----:B------:R-:W-:Y:S02]  /*3d60*/  LEA.HI.X.SX32 R19, R48, R63, 0x1, P3 ;  /* 0x0000003f30137211 */ /* 0x000fe400018f0eff */
[CC--:B------:R-:W-:Y:S02]  /*3d70*/  LEA R50, P6, R45.reuse, R61.reuse, 0x1 ;  /* 0x0000003d2d327211 */ /* 0x0c0fe400078c08ff */
[C---:B------:R-:W-:Y:S02]  /*3d80*/  LEA R48, P3, R44.reuse, R61, 0x1 ;  /* 0x0000003d2c307211 */ /* 0x040fe400078608ff */
[-C--:B------:R-:W-:Y:S01]  /*3d90*/  LEA.HI.X.SX32 R51, R45, R63.reuse, 0x1, P6 ;  /* 0x0000003f2d337211 */ /* 0x080fe200030f0eff */
[----:B------:R0:W-:Y:S01]  /*3da0*/  STG.E.U16 desc[UR28][R24.64], R4 ;  /* 0x0000000418007986 */ /* 0x0001e2000c10151c */
[----:B------:R-:W-:-:S02]  /*3db0*/  LEA.HI.X.SX32 R49, R44, R63, 0x1, P3 ;  /* 0x0000003f2c317211 */ /* 0x000fc400018f0eff */
[CC--:B------:R-:W-:Y:S01]  /*3dc0*/  LEA R58, P6, R37.reuse, R61.reuse, 0x1 ;  /* 0x0000003d253a7211 */ /* 0x0c0fe200078c08ff */
[----:B------:R-:W-:Y:S01]  /*3dd0*/  STG.E.U16 desc[UR28][R22.64], R5 ;  /* 0x0000000516007986 */ /* 0x000fe2000c10151c */
[C---:B------:R-:W-:Y:S02]  /*3de0*/  LEA R44, P3, R38.reuse, R61, 0x1 ;  /* 0x0000003d262c7211 */ /* 0x040fe400078608ff */
[-C--:B------:R-:W-:Y:S01]  /*3df0*/  LEA.HI.X.SX32 R59, R37, R63.reuse, 0x1, P6 ;  /* 0x0000003f253b7211 */ /* 0x080fe200030f0eff */
[----:B------:R-:W-:Y:S01]  /*3e00*/  STG.E.U16 desc[UR28][R20.64], R6 ;  /* 0x0000000614007986 */ /* 0x000fe2000c10151c */
[----:B------:R-:W-:Y:S02]  /*3e10*/  LEA.HI.X.SX32 R45, R38, R63, 0x1, P3 ;  /* 0x0000003f262d7211 */ /* 0x000fe400018f0eff */
[-C--:B------:R-:W-:Y:S01]  /*3e20*/  LEA R72, P6, R28, R61.reuse, 0x1 ;  /* 0x0000003d1c487211 */ /* 0x080fe200078c08ff */
[----:B------:R-:W3:Y:S01]  /*3e30*/  LDS.128 R20, [R88] ;  /* 0x0000000058147984 */ /* 0x000ee20000000c00 */
[----:B------:R-:W-:-:S02]  /*3e40*/  LEA R74, P3, R29, R61, 0x1 ;  /* 0x0000003d1d4a7211 */ /* 0x000fc400078608ff */
[-C--:B------:R-:W-:Y:S01]  /*3e50*/  LEA.HI.X.SX32 R73, R28, R63.reuse, 0x1, P6 ;  /* 0x0000003f1c497211 */ /* 0x080fe200030f0eff */
[----:B------:R1:W-:Y:S01]  /*3e60*/  STG.E.U16 desc[UR28][R2.64], R7 ;  /* 0x0000000702007986 */ /* 0x0003e2000c10151c */
[----:B------:R-:W-:Y:S02]  /*3e70*/  LEA.HI.X.SX32 R75, R29, R63, 0x1, P3 ;  /* 0x0000003f1d4b7211 */ /* 0x000fe400018f0eff */
[CC--:B------:R-:W-:Y:S02]  /*3e80*/  LEA R28, P6, R36.reuse, R61.reuse, 0x1 ;  /* 0x0000003d241c7211 */ /* 0x0c0fe400078c08ff */
[C---:B------:R-:W-:Y:S02]  /*3e90*/  LEA R38, P3, R39.reuse, R61, 0x1 ;  /* 0x0000003d27267211 */ /* 0x040fe400078608ff */
[-C--:B------:R-:W-:Y:S02]  /*3ea0*/  LEA.HI.X.SX32 R29, R36, R63.reuse, 0x1, P6 ;  /* 0x0000003f241d7211 */ /* 0x080fe400030f0eff */
[----:B------:R-:W-:-:S02]  /*3eb0*/  LEA.HI.X.SX32 R39, R39, R63, 0x1, P3 ;  /* 0x0000003f27277211 */ /* 0x000fc400018f0eff */
[-C--:B------:R-:W-:Y:S02]  /*3ec0*/  LEA R36, P6, R60, R61.reuse, 0x1 ;  /* 0x0000003d3c247211 */ /* 0x080fe400078c08ff */
[----:B------:R-:W-:Y:S02]  /*3ed0*/  LEA R84, P3, R66, R61, 0x1 ;  /* 0x0000003d42547211 */ /* 0x000fe400078608ff */
[-C--:B------:R-:W-:Y:S02]  /*3ee0*/  LEA.HI.X.SX32 R37, R60, R63.reuse, 0x1, P6 ;  /* 0x0000003f3c257211 */ /* 0x080fe400030f0eff */
[----:B------:R-:W-:Y:S02]  /*3ef0*/  LEA.HI.X.SX32 R85, R66, R63, 0x1, P3 ;  /* 0x0000003f42557211 */ /* 0x000fe400018f0eff */
[-C--:B------:R-:W-:Y:S02]  /*3f00*/  LEA R92, P6, R78, R61.reuse, 0x1 ;  /* 0x0000003d4e5c7211 */ /* 0x080fe400078c08ff */
[----:B------:R-:W-:-:S02]  /*3f10*/  LEA R66, P3, R80, R61, 0x1 ;  /* 0x0000003d50427211 */ /* 0x000fc400078608ff */
[----:B------:R-:W-:Y:S02]  /*3f20*/  LEA R60, P4, R94, R61, 0x1 ;  /* 0x0000003d5e3c7211 */ /* 0x000fe400078808ff */
[----:B0-----:R-:W-:Y:S02]  /*3f30*/  PRMT R25, R4, 0x7632, R25 ;  /* 0x0000763204197816 */ /* 0x001fe40000000019 */
[-C--:B------:R-:W-:Y:S02]  /*3f40*/  LEA.HI.X.SX32 R93, R78, R63.reuse, 0x1, P6 ;  /* 0x0000003f4e5d7211 */ /* 0x080fe400030f0eff */
[-C--:B------:R-:W-:Y:S01]  /*3f50*/  LEA.HI.X.SX32 R67, R80, R63.reuse, 0x1, P3 ;  /* 0x0000003f50437211 */ /* 0x080fe200018f0eff */
[----:B------:R-:W-:Y:S01]  /*3f60*/  STG.E.U16 desc[UR28][R26.64], R25 ;  /* 0x000000191a007986 */ /* 0x000fe2000c10151c */
[----:B------:R-:W-:Y:S02]  /*3f70*/  LEA.HI.X.SX32 R61, R94, R63, 0x1, P4 ;  /* 0x0000003f5e3d7211 */ /* 0x000fe400020f0eff */
[----:B------:R-:W-:Y:S01]  /*3f80*/  PRMT R63, R6, 0x7632, R63 ;  /* 0x00007632063f7816 */ /* 0x000fe2000000003f */
[----:B------:R0:W-:Y:S01]  /*3f90*/  STG.E.U16 desc[UR28][R16.64], R62 ;  /* 0x0000003e10007986 */ /* 0x0001e2000c10151c */
[----:B-1----:R-:W-:-:S02]  /*3fa0*/  PRMT R3, R8, 0x7632, R3 ;  /* 0x0000763208037816 */ /* 0x002fc40000000003 */
[----:B------:R-:W-:Y:S01]  /*3fb0*/  PRMT R4, R9, 0x7632, R4 ;  /* 0x0000763209047816 */ /* 0x000fe20000000004 */
[----:B------:R1:W-:Y:S01]  /*3fc0*/  STG.E.U16 desc[UR28][R18.64], R63 ;  /* 0x0000003f12007986 */ /* 0x0003e2000c10151c */
[----:B------:R-:W-:Y:S02]  /*3fd0*/  PRMT R2, R10, 0x7632, R2 ;  /* 0x000076320a027816 */ /* 0x000fe40000000002 */
[----:B------:R-:W-:Y:S01]  /*3fe0*/  PRMT R5, R11, 0x7632, R5 ;  /* 0x000076320b057816 */ /* 0x000fe20000000005 */
[----:B------:R-:W-:Y:S01]  /*3ff0*/  STG.E.U16 desc[UR28][R52.64], R68 ;  /* 0x0000004434007986 */ /* 0x000fe2000c10151c */
[----:B--2---:R-:W-:Y:S02]  /*4000*/  PRMT R6, R13, 0x7632, R6 ;  /* 0x000076320d067816 */ /* 0x004fe40000000006 */
[----:B------:R-:W-:Y:S01]  /*4010*/  PRMT R7, R15, 0x7632, R7 ;  /* 0x000076320f077816 */ /* 0x000fe20000000007 */
[----:B------:R3:W-:Y:S01]  /*4020*/  STG.E.U16 desc[UR28][R54.64], R8 ;  /* 0x0000000836007986 */ /* 0x0007e2000c10151c */
[----:B0-----:R-:W-:-:S03]  /*4030*/  PRMT R17, R12, 0x7632, R17 ;  /* 0x000076320c117816 */ /* 0x001fc60000000011 */
[----:B------:R0:W-:Y:S01]  /*4040*/  STG.E.U16 desc[UR28][R50.64], R9 ;  /* 0x0000000932007986 */ /* 0x0001e2000c10151c */
[----:B-1----:R-:W-:-:S03]  /*4050*/  PRMT R19, R14, 0x7632, R19 ;  /* 0x000076320e137816 */ /* 0x002fc60000000013 */
[----:B------:R-:W-:Y:S04]  /*4060*/  STG.E.U16 desc[UR28][R48.64], R10 ;  /* 0x0000000a30007986 */ /* 0x000fe8000c10151c */
[----:B------:R-:W-:Y:S01]  /*4070*/  STG.E.U16 desc[UR28][R56.64], R11 ;  /* 0x0000000b38007986 */ /* 0x000fe2000c10151c */
[----:B---3--:R-:W-:-:S03]  /*4080*/  PRMT R8, R22, 0x7632, R8 ;  /* 0x0000763216087816 */ /* 0x008fc60000000008 */
[----:B------:R1:W-:Y:S01]  /*4090*/  STG.E.U16 desc[UR28][R46.64], R3 ;  /* 0x000000032e007986 */ /* 0x0003e2000c10151c */
[----:B0-----:R-:W-:-:S03]  /*40a0*/  PRMT R9, R23, 0x7632, R9 ;  /* 0x0000763217097816 */ /* 0x001fc60000000009 */
[----:B------:R-:W-:Y:S04]  /*40b0*/  STG.E.U16 desc[UR28][R58.64], R4 ;  /* 0x000000043a007986 */ /* 0x000fe8000c10151c */
[----:B------:R0:W-:Y:S04]  /*40c0*/  STG.E.U16 desc[UR28][R44.64], R2 ;  /* 0x000000022c007986 */ /* 0x0001e8000c10151c */
[----:B------:R2:W-:Y:S01]  /*40d0*/  STG.E.U16 desc[UR28][R70.64], R5 ;  /* 0x0000000546007986 */ /* 0x0005e2000c10151c */
[----:B-1----:R-:W-:Y:S01]  /*40e0*/  PRMT R46, R21, 0x7632, R46 ;  /* 0x00007632152e7816 */ /* 0x002fe2000000002e */
[----:B------:R-:W-:-:S02]  /*40f0*/  IMAD.SHL.U32 R3, R86, 0x4, RZ ;  /* 0x0000000456037824 */ /* 0x000fc400078e00ff */
[----:B------:R1:W-:Y:S01]  /*4100*/  STG.E.U16 desc[UR28][R40.64], R12 ;  /* 0x0000000c28007986 */ /* 0x0003e2000c10151c */
[----:B------:R-:W-:-:S03]  /*4110*/  IMAD.HI R86, R86, 0x4, RZ ;  /* 0x0000000456567827 */ /* 0x000fc600078e02ff */
[----:B------:R1:W-:Y:S01]  /*4120*/  STG.E.U16 desc[UR28][R72.64], R13 ;  /* 0x0000000d48007986 */ /* 0x0003e2000c10151c */
[----:B0-----:R-:W-:-:S03]  /*4130*/  PRMT R45, R20, 0x7632, R45 ;  /* 0x00007632142d7816 */ /* 0x001fc6000000002d */
[----:B------:R1:W-:Y:S01]  /*4140*/  STG.E.U16 desc[UR28][R74.64], R14 ;  /* 0x0000000e4a007986 */ /* 0x0003e2000c10151c */
[----:B--2---:R-:W0:Y:S03]  /*4150*/  LDC.64 R4, c[0x0][0x230] ;  /* 0x00008c00ff047b82 */ /* 0x004e260000000a00 */
[----:B------:R1:W-:Y:S04]  /*4160*/  STG.E.U16 desc[UR28][R76.64], R15 ;  /* 0x0000000f4c007986 */ /* 0x0003e8000c10151c */
[----:B------:R1:W-:Y:S04]  /*4170*/  STG.E.U16 desc[UR28][R34.64], R17 ;  /* 0x0000001122007986 */ /* 0x0003e8000c10151c */
[----:B------:R1:W-:Y:S04]  /*4180*/  STG.E.U16 desc[UR28][R28.64], R6 ;  /* 0x000000061c007986 */ /* 0x0003e8000c10151c */
[----:B------:R1:W-:Y:S04]  /*4190*/  STG.E.U16 desc[UR28][R38.64], R19 ;  /* 0x0000001326007986 */ /* 0x0003e8000c10151c */
[----:B------:R1:W-:Y:S04]  /*41a0*/  STG.E.U16 desc[UR28][R30.64], R7 ;  /* 0x000000071e007986 */ /* 0x0003e8000c10151c */
[----:B------:R1:W-:Y:S01]  /*41b0*/  STG.E.U16 desc[UR28][R82.64], R20 ;  /* 0x0000001452007986 */ /* 0x0003e2000c10151c */
[----:B0-----:R-:W-:-:S03]  /*41c0*/  IADD3 R2, P1, P2, R3, UR6, R4 ;  /* 0x0000000603027c10 */ /* 0x001fc6000fa3e004 */
[----:B------:R1:W-:Y:S01]  /*41d0*/  STG.E.U16 desc[UR28][R36.64], R21 ;  /* 0x0000001524007986 */ /* 0x0003e2000c10151c */
[----:B------:R-:W-:-:S03]  /*41e0*/  IADD3.X R3, R86, UR5, R5, P1, P2 ;  /* 0x0000000556037c10 */ /* 0x000fc60008fe4405 */
[----:B------:R1:W-:Y:S04]  /*41f0*/  STG.E.U16 desc[UR28][R84.64], R22 ;  /* 0x0000001654007986 */ /* 0x0003e8000c10151c */
[----:B------:R1:W-:Y:S04]  /*4200*/  STG.E.U16 desc[UR28][R42.64], R23 ;  /* 0x000000172a007986 */ /* 0x0003e8000c10151c */
[----:B------:R1:W-:Y:S04]  /*4210*/  STG.E.U16 desc[UR28][R90.64], R45 ;  /* 0x0000002d5a007986 */ /* 0x0003e8000c10151c */
[----:B------:R1:W-:Y:S04]  /*4220*/  STG.E.U16 desc[UR28][R92.64], R46 ;  /* 0x0000002e5c007986 */ /* 0x0003e8000c10151c */
[----:B------:R1:W-:Y:S04]  /*4230*/  STG.E.U16 desc[UR28][R66.64], R8 ;  /* 0x0000000842007986 */ /* 0x0003e8000c10151c */
[----:B------:R1:W-:Y:S01]  /*4240*/  STG.E.U16 desc[UR28][R60.64], R9 ;  /* 0x000000093c007986 */ /* 0x0003e2000c10151c */
[----:B------:R-:W-:Y:S06]  /*4250*/  BAR.SYNC.DEFER_BLOCKING 0x0 ;  /* 0x0000000000007b1d */ /* 0x000fec0000010000 */
[----:B------:R1:W-:Y:S02]  /*4260*/  STS.64 [R89+UR17], R32 ;  /* 0x0000002059007988 */ /* 0x0003e40008000a11 */
[----:B------:R-:W-:Y:S06]  /*4270*/  BAR.SYNC.DEFER_BLOCKING 0x0 ;  /* 0x0000000000007b1d */ /* 0x000fec0000010000 */
[----:B------:R-:W-:Y:S05]  /*4280*/  @P0 EXIT ;  /* 0x000000000000094d */ /* 0x000fea0003800000 */
[----:B------:R-:W0:Y:S04]  /*4290*/  LDS R5, [R0] ;  /* 0x0000000000057984 */ /* 0x000e280000000800 */
[----:B0-----:R-:W-:Y:S01]  /*42a0*/  STG.E desc[UR28][R2.64], R5 ;  /* 0x0000000502007986 */ /* 0x001fe2000c10191c */
[----:B------:R-:W-:Y:S05]  /*42b0*/  EXIT ;  /* 0x000000000000794d */ /* 0x000fea0003800000 */
.L_x_2:
[----:B------:R-:W-:-:S00]  /*42c0*/  BRA `(.L_x_2) ;  /* 0xfffffffc00fc7947 */ /* 0x000fc0000383ffff */
[----:B------:R-:W-:-:S00]  /*42d0*/  NOP ;  /* 0x0000000000007918 */ /* 0x000fc00000000000 */
        /* <DEDUP_REMOVED lines=10> */
.L_x_3:


//--------------------- .nv.global.init           --------------------------
	.section	.nv.global.init,"aw",@progbits
.nv.global.init:
	.type		_$_str,@object
	.size		_$_str,(.L_0 - _$_str)
_$_str:
        /*0000*/ 	.byte	0x5f, 0x5f, 0x43, 0x55, 0x44, 0x41, 0x5f, 0x46, 0x54, 0x5a, 0x00
.L_0:


//--------------------- .nv.shared.attn_fwd       --------------------------
	.section	.nv.shared.attn_fwd,"aw",@nobits
	.sectionflags	@""
	.align	16
	.zero		1024


//--------------------- .nv.shared.reserved.0     --------------------------
	.section	.nv.shared.reserved.0,"aw",@nobits
	.weak		__nv_reservedSMEM_offset_0_alias
	.size		__nv_reservedSMEM_offset_0_alias, 0, 0
	.other		__nv_reservedSMEM_offset_0_alias,@"STO_CUDA_RESERVED_SHARED STV_DEFAULT"
__nv_reservedSMEM_offset_0_alias:
	.zero		0


//--------------------- .nv.constant0.attn_fwd    --------------------------
	.section	.nv.constant0.attn_fwd,"a",@progbits
	.sectionflags	@""
	.align	4
.nv.constant0.attn_fwd:
	.zero		664


//--------------------- SYMBOLS --------------------------

	.type		.nv.reservedSmem.offset0,@object
	.size		.nv.reservedSmem.offset0,0x4
